//
// Generated by NVIDIA NVVM Compiler
//
// Compiler Build ID: CL-36424714
// Cuda compilation tools, release 13.0, V13.0.88
// Based on NVVM 20.0.0
//

.version 9.0
.target sm_100
.address_size 64

	// .globl	update_particles_cuda

.visible .entry update_particles_cuda(
	.param .u64 .ptr .align 1 update_particles_cuda_param_0,
	.param .u64 .ptr .align 1 update_particles_cuda_param_1,
	.param .u64 .ptr .align 1 update_particles_cuda_param_2,
	.param .u64 .ptr .align 1 update_particles_cuda_param_3,
	.param .u64 .ptr .align 1 update_particles_cuda_param_4,
	.param .u32 update_particles_cuda_param_5,
	.param .u32 update_particles_cuda_param_6,
	.param .u32 update_particles_cuda_param_7,
	.param .f32 update_particles_cuda_param_8,
	.param .u32 update_particles_cuda_param_9,
	.param .f32 update_particles_cuda_param_10,
	.param .f32 update_particles_cuda_param_11,
	.param .f32 update_particles_cuda_param_12,
	.param .f32 update_particles_cuda_param_13,
	.param .u32 update_particles_cuda_param_14,
	.param .u64 .ptr .align 1 update_particles_cuda_param_15
)
{
	.reg .pred 	%p<39>;
	.reg .b32 	%r<56>;
	.reg .b32 	%f<300>;
	.reg .b64 	%rd<44>;

	ld.param.u64 	%rd15, [update_particles_cuda_param_0];
	ld.param.u64 	%rd12, [update_particles_cuda_param_1];
	ld.param.u64 	%rd16, [update_particles_cuda_param_2];
	ld.param.u64 	%rd13, [update_particles_cuda_param_3];
	ld.param.u32 	%r15, [update_particles_cuda_param_9];
	ld.param.f32 	%f103, [update_particles_cuda_param_10];
	ld.param.f32 	%f104, [update_particles_cuda_param_11];
	ld.param.f32 	%f105, [update_particles_cuda_param_12];
	ld.param.u64 	%rd17, [update_particles_cuda_param_15];
	cvta.to.global.u64 	%rd1, %rd17;
	cvta.to.global.u64 	%rd2, %rd16;
	cvta.to.global.u64 	%rd3, %rd15;
	mov.u32 	%r16, %ctaid.x;
	mov.u32 	%r17, %ntid.x;
	mov.u32 	%r18, %tid.x;
	mad.lo.s32 	%r1, %r16, %r17, %r18;
	setp.ge.s32 	%p1, %r1, %r15;
	@%p1 bra 	$L__BB0_51;
	cvta.to.global.u64 	%rd18, %rd12;
	cvta.to.global.u64 	%rd19, %rd13;
	mul.wide.s32 	%rd20, %r1, 12;
	add.s64 	%rd4, %rd3, %rd20;
	ld.global.f32 	%f1, [%rd4];
	ld.global.f32 	%f2, [%rd4+4];
	ld.global.f32 	%f3, [%rd4+8];
	add.s64 	%rd5, %rd18, %rd20;
	ld.global.f32 	%f78, [%rd5];
	ld.global.f32 	%f79, [%rd5+4];
	ld.global.f32 	%f80, [%rd5+8];
	mul.wide.s32 	%rd21, %r1, 4;
	add.s64 	%rd22, %rd2, %rd21;
	ld.global.f32 	%f7, [%rd22];
	add.s64 	%rd23, %rd19, %rd21;
	ld.global.f32 	%f8, [%rd23];
	setp.lt.s32 	%p2, %r15, 1;
	mov.f32 	%f258, 0f00000000;
	mov.f32 	%f259, %f258;
	mov.f32 	%f260, %f258;
	@%p2 bra 	$L__BB0_23;
	mul.f32 	%f9, %f103, %f7;
	and.b32  	%r2, %r15, 3;
	setp.lt.u32 	%p3, %r15, 4;
	mov.f32 	%f260, 0f00000000;
	mov.b32 	%r55, 0;
	mov.f32 	%f259, %f260;
	mov.f32 	%f258, %f260;
	@%p3 bra 	$L__BB0_13;
	neg.s32 	%r52, %r1;
	add.s64 	%rd43, %rd3, 24;
	add.s64 	%rd42, %rd2, 8;
	mov.f32 	%f260, 0f00000000;
	mov.b32 	%r53, 0;
$L__BB0_4:
	.pragma "nounroll";
	setp.eq.s32 	%p4, %r52, 0;
	@%p4 bra 	$L__BB0_6;
	ld.global.f32 	%f111, [%rd43+-24];
	ld.global.f32 	%f112, [%rd43+-20];
	ld.global.f32 	%f113, [%rd43+-16];
	ld.global.f32 	%f114, [%rd42+-8];
	sub.f32 	%f115, %f1, %f111;
	sub.f32 	%f116, %f2, %f112;
	sub.f32 	%f117, %f3, %f113;
	mul.f32 	%f118, %f116, %f116;
	fma.rn.f32 	%f119, %f115, %f115, %f118;
	fma.rn.f32 	%f120, %f117, %f117, %f119;
	sqrt.rn.f32 	%f121, %f120;
	setp.lt.f32 	%p5, %f121, %f104;
	selp.f32 	%f122, %f104, %f121, %p5;
	mul.f32 	%f123, %f9, %f114;
	mul.f32 	%f124, %f122, %f122;
	mul.f32 	%f125, %f122, %f124;
	div.rn.f32 	%f126, %f123, %f125;
	fma.rn.f32 	%f258, %f115, %f126, %f258;
	fma.rn.f32 	%f259, %f116, %f126, %f259;
	fma.rn.f32 	%f260, %f117, %f126, %f260;
$L__BB0_6:
	add.s32 	%r21, %r53, 1;
	setp.eq.s32 	%p6, %r1, %r21;
	@%p6 bra 	$L__BB0_8;
	ld.global.f32 	%f127, [%rd43+-12];
	ld.global.f32 	%f128, [%rd43+-8];
	ld.global.f32 	%f129, [%rd43+-4];
	ld.global.f32 	%f130, [%rd42+-4];
	sub.f32 	%f131, %f1, %f127;
	sub.f32 	%f132, %f2, %f128;
	sub.f32 	%f133, %f3, %f129;
	mul.f32 	%f134, %f132, %f132;
	fma.rn.f32 	%f135, %f131, %f131, %f134;
	fma.rn.f32 	%f136, %f133, %f133, %f135;
	sqrt.rn.f32 	%f137, %f136;
	setp.lt.f32 	%p7, %f137, %f104;
	selp.f32 	%f138, %f104, %f137, %p7;
	mul.f32 	%f139, %f9, %f130;
	mul.f32 	%f140, %f138, %f138;
	mul.f32 	%f141, %f138, %f140;
	div.rn.f32 	%f142, %f139, %f141;
	fma.rn.f32 	%f258, %f131, %f142, %f258;
	fma.rn.f32 	%f259, %f132, %f142, %f259;
	fma.rn.f32 	%f260, %f133, %f142, %f260;
$L__BB0_8:
	add.s32 	%r22, %r53, 2;
	setp.eq.s32 	%p8, %r1, %r22;
	@%p8 bra 	$L__BB0_10;
	ld.global.f32 	%f143, [%rd43];
	ld.global.f32 	%f144, [%rd43+4];
	ld.global.f32 	%f145, [%rd43+8];
	ld.global.f32 	%f146, [%rd42];
	sub.f32 	%f147, %f1, %f143;
	sub.f32 	%f148, %f2, %f144;
	sub.f32 	%f149, %f3, %f145;
	mul.f32 	%f150, %f148, %f148;
	fma.rn.f32 	%f151, %f147, %f147, %f150;
	fma.rn.f32 	%f152, %f149, %f149, %f151;
	sqrt.rn.f32 	%f153, %f152;
	setp.lt.f32 	%p9, %f153, %f104;
	selp.f32 	%f154, %f104, %f153, %p9;
	mul.f32 	%f155, %f9, %f146;
	mul.f32 	%f156, %f154, %f154;
	mul.f32 	%f157, %f154, %f156;
	div.rn.f32 	%f158, %f155, %f157;
	fma.rn.f32 	%f258, %f147, %f158, %f258;
	fma.rn.f32 	%f259, %f148, %f158, %f259;
	fma.rn.f32 	%f260, %f149, %f158, %f260;
$L__BB0_10:
	add.s32 	%r23, %r53, 3;
	setp.eq.s32 	%p10, %r1, %r23;
	@%p10 bra 	$L__BB0_12;
	ld.global.f32 	%f159, [%rd43+12];
	ld.global.f32 	%f160, [%rd43+16];
	ld.global.f32 	%f161, [%rd43+20];
	ld.global.f32 	%f162, [%rd42+4];
	sub.f32 	%f163, %f1, %f159;
	sub.f32 	%f164, %f2, %f160;
	sub.f32 	%f165, %f3, %f161;
	mul.f32 	%f166, %f164, %f164;
	fma.rn.f32 	%f167, %f163, %f163, %f166;
	fma.rn.f32 	%f168, %f165, %f165, %f167;
	sqrt.rn.f32 	%f169, %f168;
	setp.lt.f32 	%p11, %f169, %f104;
	selp.f32 	%f170, %f104, %f169, %p11;
	mul.f32 	%f171, %f9, %f162;
	mul.f32 	%f172, %f170, %f170;
	mul.f32 	%f173, %f170, %f172;
	div.rn.f32 	%f174, %f171, %f173;
	fma.rn.f32 	%f258, %f163, %f174, %f258;
	fma.rn.f32 	%f259, %f164, %f174, %f259;
	fma.rn.f32 	%f260, %f165, %f174, %f260;
$L__BB0_12:
	add.s32 	%r53, %r53, 4;
	add.s32 	%r52, %r52, 4;
	add.s64 	%rd43, %rd43, 48;
	add.s64 	%rd42, %rd42, 16;
	and.b32  	%r55, %r15, 2147483644;
	setp.ne.s32 	%p12, %r53, %r55;
	@%p12 bra 	$L__BB0_4;
$L__BB0_13:
	setp.eq.s32 	%p13, %r2, 0;
	@%p13 bra 	$L__BB0_23;
	setp.eq.s32 	%p14, %r2, 1;
	@%p14 bra 	$L__BB0_20;
	setp.eq.s32 	%p15, %r1, %r55;
	@%p15 bra 	$L__BB0_17;
	mul.wide.u32 	%rd24, %r55, 12;
	add.s64 	%rd25, %rd3, %rd24;
	ld.global.f32 	%f176, [%rd25];
	ld.global.f32 	%f177, [%rd25+4];
	ld.global.f32 	%f178, [%rd25+8];
	mul.wide.u32 	%rd26, %r55, 4;
	add.s64 	%rd27, %rd2, %rd26;
	ld.global.f32 	%f179, [%rd27];
	sub.f32 	%f180, %f1, %f176;
	sub.f32 	%f181, %f2, %f177;
	sub.f32 	%f182, %f3, %f178;
	mul.f32 	%f183, %f181, %f181;
	fma.rn.f32 	%f184, %f180, %f180, %f183;
	fma.rn.f32 	%f185, %f182, %f182, %f184;
	sqrt.rn.f32 	%f186, %f185;
	setp.lt.f32 	%p16, %f186, %f104;
	selp.f32 	%f187, %f104, %f186, %p16;
	mul.f32 	%f188, %f9, %f179;
	mul.f32 	%f189, %f187, %f187;
	mul.f32 	%f190, %f187, %f189;
	div.rn.f32 	%f191, %f188, %f190;
	fma.rn.f32 	%f258, %f180, %f191, %f258;
	fma.rn.f32 	%f259, %f181, %f191, %f259;
	fma.rn.f32 	%f260, %f182, %f191, %f260;
$L__BB0_17:
	add.s32 	%r24, %r55, 1;
	setp.eq.s32 	%p17, %r1, %r24;
	@%p17 bra 	$L__BB0_19;
	mul.wide.u32 	%rd28, %r55, 12;
	add.s64 	%rd29, %rd3, %rd28;
	ld.global.f32 	%f192, [%rd29+12];
	ld.global.f32 	%f193, [%rd29+16];
	ld.global.f32 	%f194, [%rd29+20];
	mul.wide.u32 	%rd30, %r55, 4;
	add.s64 	%rd31, %rd2, %rd30;
	ld.global.f32 	%f195, [%rd31+4];
	sub.f32 	%f196, %f1, %f192;
	sub.f32 	%f197, %f2, %f193;
	sub.f32 	%f198, %f3, %f194;
	mul.f32 	%f199, %f197, %f197;
	fma.rn.f32 	%f200, %f196, %f196, %f199;
	fma.rn.f32 	%f201, %f198, %f198, %f200;
	sqrt.rn.f32 	%f202, %f201;
	setp.lt.f32 	%p18, %f202, %f104;
	selp.f32 	%f203, %f104, %f202, %p18;
	mul.f32 	%f204, %f9, %f195;
	mul.f32 	%f205, %f203, %f203;
	mul.f32 	%f206, %f203, %f205;
	div.rn.f32 	%f207, %f204, %f206;
	fma.rn.f32 	%f258, %f196, %f207, %f258;
	fma.rn.f32 	%f259, %f197, %f207, %f259;
	fma.rn.f32 	%f260, %f198, %f207, %f260;
$L__BB0_19:
	add.s32 	%r55, %r55, 2;
$L__BB0_20:
	and.b32  	%r25, %r15, 1;
	setp.eq.b32 	%p19, %r25, 1;
	not.pred 	%p20, %p19;
	@%p20 bra 	$L__BB0_23;
	setp.eq.s32 	%p21, %r1, %r55;
	@%p21 bra 	$L__BB0_23;
	mul.wide.u32 	%rd32, %r55, 12;
	add.s64 	%rd33, %rd3, %rd32;
	ld.global.f32 	%f208, [%rd33];
	ld.global.f32 	%f209, [%rd33+4];
	ld.global.f32 	%f210, [%rd33+8];
	mul.wide.u32 	%rd34, %r55, 4;
	add.s64 	%rd35, %rd2, %rd34;
	ld.global.f32 	%f211, [%rd35];
	sub.f32 	%f212, %f1, %f208;
	sub.f32 	%f213, %f2, %f209;
	sub.f32 	%f214, %f3, %f210;
	mul.f32 	%f215, %f213, %f213;
	fma.rn.f32 	%f216, %f212, %f212, %f215;
	fma.rn.f32 	%f217, %f214, %f214, %f216;
	sqrt.rn.f32 	%f218, %f217;
	setp.lt.f32 	%p22, %f218, %f104;
	selp.f32 	%f219, %f104, %f218, %p22;
	mul.f32 	%f220, %f9, %f211;
	mul.f32 	%f221, %f219, %f219;
	mul.f32 	%f222, %f219, %f221;
	div.rn.f32 	%f223, %f220, %f222;
	fma.rn.f32 	%f258, %f212, %f223, %f258;
	fma.rn.f32 	%f259, %f213, %f223, %f259;
	fma.rn.f32 	%f260, %f214, %f223, %f260;
$L__BB0_23:
	ld.param.f32 	%f254, [update_particles_cuda_param_13];
	ld.param.u32 	%r51, [update_particles_cuda_param_7];
	ld.param.u32 	%r50, [update_particles_cuda_param_6];
	ld.param.u32 	%r49, [update_particles_cuda_param_5];
	ld.param.u64 	%rd41, [update_particles_cuda_param_4];
	mul.f32 	%f67, %f254, 0f3F000000;
	add.f32 	%f224, %f67, %f1;
	div.rn.f32 	%f225, %f224, %f254;
	add.f32 	%f226, %f67, %f2;
	div.rn.f32 	%f227, %f226, %f254;
	add.f32 	%f228, %f67, %f3;
	div.rn.f32 	%f229, %f228, %f254;
	cvt.rn.f32.s32 	%f230, %r49;
	mul.f32 	%f231, %f225, %f230;
	cvt.rzi.s32.f32 	%r26, %f231;
	max.s32 	%r27, %r26, 0;
	add.s32 	%r28, %r49, -1;
	min.s32 	%r29, %r27, %r28;
	cvt.rn.f32.s32 	%f232, %r50;
	mul.f32 	%f233, %f227, %f232;
	cvt.rzi.s32.f32 	%r30, %f233;
	max.s32 	%r31, %r30, 0;
	add.s32 	%r32, %r50, -1;
	min.s32 	%r33, %r31, %r32;
	cvt.rn.f32.s32 	%f234, %r51;
	mul.f32 	%f235, %f229, %f234;
	cvt.rzi.s32.f32 	%r34, %f235;
	max.s32 	%r35, %r34, 0;
	add.s32 	%r36, %r51, -1;
	min.s32 	%r37, %r35, %r36;
	mad.lo.s32 	%r38, %r37, %r50, %r33;
	mad.lo.s32 	%r39, %r38, %r49, %r29;
	mul.lo.s32 	%r41, %r50, %r49;
	mul.lo.s32 	%r42, %r41, %r51;
	setp.lt.s32 	%p23, %r39, 0;
	setp.ge.s32 	%p24, %r39, %r42;
	cvt.s64.s32 	%rd36, %r39;
	selp.b64 	%rd37, 0, %rd36, %p24;
	selp.b64 	%rd38, 0, %rd37, %p23;
	cvta.to.global.u64 	%rd39, %rd41;
	mad.lo.s64 	%rd40, %rd38, 12, %rd39;
	ld.global.f32 	%f236, [%rd40];
	ld.global.f32 	%f237, [%rd40+4];
	ld.global.f32 	%f238, [%rd40+8];
	fma.rn.f32 	%f239, %f7, %f236, %f258;
	fma.rn.f32 	%f240, %f7, %f237, %f259;
	fma.rn.f32 	%f241, %f7, %f238, %f260;
	div.rn.f32 	%f68, %f239, %f8;
	div.rn.f32 	%f69, %f240, %f8;
	div.rn.f32 	%f70, %f241, %f8;
	mul.f32 	%f242, %f79, %f79;
	fma.rn.f32 	%f243, %f78, %f78, %f242;
	fma.rn.f32 	%f244, %f80, %f80, %f243;
	sqrt.rn.f32 	%f245, %f244;
	setp.geu.f32 	%p25, %f245, 0f41000000;
	@%p25 bra 	$L__BB0_26;
	fma.rn.f32 	%f78, %f105, %f68, %f78;
	fma.rn.f32 	%f79, %f105, %f69, %f79;
	fma.rn.f32 	%f80, %f105, %f70, %f80;
	mul.f32 	%f246, %f79, %f79;
	fma.rn.f32 	%f247, %f78, %f78, %f246;
	fma.rn.f32 	%f248, %f80, %f80, %f247;
	sqrt.rn.f32 	%f74, %f248;
	setp.leu.f32 	%p26, %f74, 0f41000000;
	@%p26 bra 	$L__BB0_26;
	mov.f32 	%f249, 0f41000000;
	div.rn.f32 	%f250, %f249, %f74;
	mul.f32 	%f78, %f78, %f250;
	mul.f32 	%f79, %f79, %f250;
	mul.f32 	%f80, %f80, %f250;
$L__BB0_26:
	fma.rn.f32 	%f295, %f105, %f78, %f1;
	fma.rn.f32 	%f297, %f105, %f79, %f2;
	fma.rn.f32 	%f299, %f105, %f80, %f3;
	neg.f32 	%f84, %f67;
	setp.geu.f32 	%p27, %f295, %f84;
	@%p27 bra 	$L__BB0_30;
	ld.global.u32 	%r44, [%rd1];
	setp.eq.s32 	%p30, %r44, 0;
	@%p30 bra 	$L__BB0_29;
	add.f32 	%f295, %f67, 0fBC23D70A;
	bra.uni 	$L__BB0_34;
$L__BB0_29:
	mul.f32 	%f78, %f78, 0fBF333333;
	mov.f32 	%f295, %f84;
	bra.uni 	$L__BB0_34;
$L__BB0_30:
	setp.leu.f32 	%p28, %f295, %f67;
	@%p28 bra 	$L__BB0_34;
	ld.global.u32 	%r43, [%rd1+4];
	setp.eq.s32 	%p29, %r43, 0;
	@%p29 bra 	$L__BB0_33;
	mov.f32 	%f251, 0f3C23D70A;
	sub.f32 	%f295, %f251, %f67;
	bra.uni 	$L__BB0_34;
$L__BB0_33:
	mul.f32 	%f78, %f78, 0fBF333333;
	mov.f32 	%f295, %f67;
$L__BB0_34:
	setp.geu.f32 	%p31, %f297, %f84;
	@%p31 bra 	$L__BB0_38;
	ld.global.u32 	%r46, [%rd1+8];
	setp.eq.s32 	%p34, %r46, 0;
	@%p34 bra 	$L__BB0_37;
	add.f32 	%f297, %f67, 0fBC23D70A;
	bra.uni 	$L__BB0_42;
$L__BB0_37:
	mul.f32 	%f79, %f79, 0fBF333333;
	mov.f32 	%f297, %f84;
	bra.uni 	$L__BB0_42;
$L__BB0_38:
	setp.leu.f32 	%p32, %f297, %f67;
	@%p32 bra 	$L__BB0_42;
	ld.global.u32 	%r45, [%rd1+12];
	setp.eq.s32 	%p33, %r45, 0;
	@%p33 bra 	$L__BB0_41;
	mov.f32 	%f252, 0f3C23D70A;
	sub.f32 	%f297, %f252, %f67;
	bra.uni 	$L__BB0_42;
$L__BB0_41:
	mul.f32 	%f79, %f79, 0fBF333333;
	mov.f32 	%f297, %f67;
$L__BB0_42:
	setp.geu.f32 	%p35, %f299, %f84;
	@%p35 bra 	$L__BB0_46;
	ld.global.u32 	%r48, [%rd1+16];
	setp.eq.s32 	%p38, %r48, 0;
	@%p38 bra 	$L__BB0_45;
	add.f32 	%f299, %f67, 0fBC23D70A;
	bra.uni 	$L__BB0_50;
$L__BB0_45:
	mul.f32 	%f80, %f80, 0fBF333333;
	mov.f32 	%f299, %f84;
	bra.uni 	$L__BB0_50;
$L__BB0_46:
	setp.leu.f32 	%p36, %f299, %f67;
	@%p36 bra 	$L__BB0_50;
	ld.global.u32 	%r47, [%rd1+20];
	setp.eq.s32 	%p37, %r47, 0;
	@%p37 bra 	$L__BB0_49;
	mov.f32 	%f253, 0f3C23D70A;
	sub.f32 	%f299, %f253, %f67;
	bra.uni 	$L__BB0_50;
$L__BB0_49:
	mul.f32 	%f80, %f80, 0fBF333333;
	mov.f32 	%f299, %f67;
$L__BB0_50:
	st.global.f32 	[%rd4], %f295;
	st.global.f32 	[%rd4+4], %f297;
	st.global.f32 	[%rd4+8], %f299;
	st.global.f32 	[%rd5], %f78;
	st.global.f32 	[%rd5+4], %f79;
	st.global.f32 	[%rd5+8], %f80;
$L__BB0_51:
	ret;

}


// ===== COMPILED SASS (sm_100) =====

	.target	sm_100

	.elftype	@"ET_EXEC"


//--------------------- .note.nv.tkinfo           --------------------------
	.section	.note.nv.tkinfo,"",@"SHT_NOTE"
	.sectionflags	@"SHF_NOTE_NV_TKINFO"
	.tkinfo
        /*0018*/ 	.word	0x00000002
        /*0030*/ 	.string	""
        /*0030*/ 	.string	"ptxas"
        /*0030*/ 	.string	"Cuda compilation tools, release 13.0, V13.0.88"
        /*0030*/ 	.string	"Build cuda_13.0.r13.0/compiler.36424714_0"
        /*0030*/ 	.string	"-arch sm_100 -m 64 "



//--------------------- .note.nv.cuinfo           --------------------------
	.section	.note.nv.cuinfo,"",@"SHT_NOTE"
	.sectionflags	@"SHF_NOTE_NV_CUINFO"
        /*0018*/ 	.short	0x0002
        /*001a*/ 	.short	0x0064
        /*001c*/ 	.short	0x0082
	.zero		2


//--------------------- .nv.info                  --------------------------
	.section	.nv.info,"",@"SHT_CUDA_INFO"
	.align	4


	//----- nvinfo : EIATTR_REGCOUNT
	.align		4
        /*0000*/ 	.byte	0x04, 0x2f
        /*0002*/ 	.short	(.L_1 - .L_0)
	.align		4
.L_0:
        /*0004*/ 	.word	index@(update_particles_cuda)
        /*0008*/ 	.word	0x00000026


	//----- nvinfo : EIATTR_FRAME_SIZE
	.align		4
.L_1:
        /*000c*/ 	.byte	0x04, 0x11
        /*000e*/ 	.short	(.L_3 - .L_2)
	.align		4
.L_2:
        /*0010*/ 	.word	index@($__internal_1_$__cuda_sm3x_div_rn_noftz_f32_slowpath)
        /*0014*/ 	.word	0x00000000


	//----- nvinfo : EIATTR_FRAME_SIZE
	.align		4
.L_3:
        /*0018*/ 	.byte	0x04, 0x11
        /*001a*/ 	.short	(.L_5 - .L_4)
	.align		4
.L_4:
        /*001c*/ 	.word	index@($__internal_0_$__cuda_sm20_sqrt_rn_f32_slowpath)
        /*0020*/ 	.word	0x00000000


	//----- nvinfo : EIATTR_FRAME_SIZE
	.align		4
.L_5:
        /*0024*/ 	.byte	0x04, 0x11
        /*0026*/ 	.short	(.L_7 - .L_6)
	.align		4
.L_6:
        /*0028*/ 	.word	index@(update_particles_cuda)
        /*002c*/ 	.word	0x00000000


	//----- nvinfo : EIATTR_MIN_STACK_SIZE
	.align		4
.L_7:
        /*0030*/ 	.byte	0x04, 0x12
        /*0032*/ 	.short	(.L_9 - .L_8)
	.align		4
.L_8:
        /*0034*/ 	.word	index@(update_particles_cuda)
        /*0038*/ 	.word	0x00000000
.L_9:


//--------------------- .nv.compat                --------------------------
	.section	.nv.compat,"",@"SHT_CUDA_COMPAT_INFO"
	.align	4
        /*0000*/ 	.byte	0x02, 0x09, 0x00, 0x00, 0x02, 0x02, 0x01, 0x00, 0x02, 0x05, 0x05, 0x00, 0x03, 0x07, 0x01, 0x01
        /*0010*/ 	.byte	0x02, 0x03, 0x00, 0x00, 0x02, 0x06, 0x01, 0x00, 0x04, 0x0b, 0x08, 0x00, 0x01, 0x00, 0x00, 0x00
        /*0020*/ 	.byte	0x00, 0x00, 0x00, 0x00


//--------------------- .nv.info.update_particles_cuda --------------------------
	.section	.nv.info.update_particles_cuda,"",@"SHT_CUDA_INFO"
	.sectionflags	@""
	.align	4


	//----- nvinfo : EIATTR_CUDA_API_VERSION
	.align		4
        /*0000*/ 	.byte	0x04, 0x37
        /*0002*/ 	.short	(.L_11 - .L_10)
.L_10:
        /*0004*/ 	.word	0x00000082


	//----- nvinfo : EIATTR_KPARAM_INFO
	.align		4
.L_11:
        /*0008*/ 	.byte	0x04, 0x17
        /*000a*/ 	.short	(.L_13 - .L_12)
.L_12:
        /*000c*/ 	.word	0x00000000
        /*0010*/ 	.short	0x000f
        /*0012*/ 	.short	0x0050
        /*0014*/ 	.byte	0x00, 0xf5, 0x21, 0x00


	//----- nvinfo : EIATTR_KPARAM_INFO
	.align		4
.L_13:
        /*0018*/ 	.byte	0x04, 0x17
        /*001a*/ 	.short	(.L_15 - .L_14)
.L_14:
        /*001c*/ 	.word	0x00000000
        /*0020*/ 	.short	0x000e
        /*0022*/ 	.short	0x004c
        /*0024*/ 	.byte	0x00, 0xf0, 0x11, 0x00


	//----- nvinfo : EIATTR_KPARAM_INFO
	.align		4
.L_15:
        /*0028*/ 	.byte	0x04, 0x17
        /*002a*/ 	.short	(.L_17 - .L_16)
.L_16:
        /*002c*/ 	.word	0x00000000
        /*0030*/ 	.short	0x000d
        /*0032*/ 	.short	0x0048
        /*0034*/ 	.byte	0x00, 0xf0, 0x11, 0x00


	//----- nvinfo : EIATTR_KPARAM_INFO
	.align		4
.L_17:
        /*0038*/ 	.byte	0x04, 0x17
        /*003a*/ 	.short	(.L_19 - .L_18)
.L_18:
        /*003c*/ 	.word	0x00000000
        /*0040*/ 	.short	0x000c
        /*0042*/ 	.short	0x0044
        /*0044*/ 	.byte	0x00, 0xf0, 0x11, 0x00


	//----- nvinfo : EIATTR_KPARAM_INFO
	.align		4
.L_19:
        /*0048*/ 	.byte	0x04, 0x17
        /*004a*/ 	.short	(.L_21 - .L_20)
.L_20:
        /*004c*/ 	.word	0x00000000
        /*0050*/ 	.short	0x000b
        /*0052*/ 	.short	0x0040
        /*0054*/ 	.byte	0x00, 0xf0, 0x11, 0x00


	//----- nvinfo : EIATTR_KPARAM_INFO
	.align		4
.L_21:
        /*0058*/ 	.byte	0x04, 0x17
        /*005a*/ 	.short	(.L_23 - .L_22)
.L_22:
        /*005c*/ 	.word	0x00000000
        /*0060*/ 	.short	0x000a
        /*0062*/ 	.short	0x003c
        /*0064*/ 	.byte	0x00, 0xf0, 0x11, 0x00


	//----- nvinfo : EIATTR_KPARAM_INFO
	.align		4
.L_23:
        /*0068*/ 	.byte	0x04, 0x17
        /*006a*/ 	.short	(.L_25 - .L_24)
.L_24:
        /*006c*/ 	.word	0x00000000
        /*0070*/ 	.short	0x0009
        /*0072*/ 	.short	0x0038
        /*0074*/ 	.byte	0x00, 0xf0, 0x11, 0x00


	//----- nvinfo : EIATTR_KPARAM_INFO
	.align		4
.L_25:
        /*0078*/ 	.byte	0x04, 0x17
        /*007a*/ 	.short	(.L_27 - .L_26)
.L_26:
        /*007c*/ 	.word	0x00000000
        /*0080*/ 	.short	0x0008
        /*0082*/ 	.short	0x0034
        /*0084*/ 	.byte	0x00, 0xf0, 0x11, 0x00


	//----- nvinfo : EIATTR_KPARAM_INFO
	.align		4
.L_27:
        /*0088*/ 	.byte	0x04, 0x17
        /*008a*/ 	.short	(.L_29 - .L_28)
.L_28:
        /*008c*/ 	.word	0x00000000
        /*0090*/ 	.short	0x0007
        /*0092*/ 	.short	0x0030
        /*0094*/ 	.byte	0x00, 0xf0, 0x11, 0x00


	//----- nvinfo : EIATTR_KPARAM_INFO
	.align		4
.L_29:
        /*0098*/ 	.byte	0x04, 0x17
        /*009a*/ 	.short	(.L_31 - .L_30)
.L_30:
        /*009c*/ 	.word	0x00000000
        /*00a0*/ 	.short	0x0006
        /*00a2*/ 	.short	0x002c
        /*00a4*/ 	.byte	0x00, 0xf0, 0x11, 0x00


	//----- nvinfo : EIATTR_KPARAM_INFO
	.align		4
.L_31:
        /*00a8*/ 	.byte	0x04, 0x17
        /*00aa*/ 	.short	(.L_33 - .L_32)
.L_32:
        /*00ac*/ 	.word	0x00000000
        /*00b0*/ 	.short	0x0005
        /*00b2*/ 	.short	0x0028
        /*00b4*/ 	.byte	0x00, 0xf0, 0x11, 0x00


	//----- nvinfo : EIATTR_KPARAM_INFO
	.align		4
.L_33:
        /*00b8*/ 	.byte	0x04, 0x17
        /*00ba*/ 	.short	(.L_35 - .L_34)
.L_34:
        /*00bc*/ 	.word	0x00000000
        /*00c0*/ 	.short	0x0004
        /*00c2*/ 	.short	0x0020
        /*00c4*/ 	.byte	0x00, 0xf5, 0x21, 0x00


	//----- nvinfo : EIATTR_KPARAM_INFO
	.align		4
.L_35:
        /*00c8*/ 	.byte	0x04, 0x17
        /*00ca*/ 	.short	(.L_37 - .L_36)
.L_36:
        /*00cc*/ 	.word	0x00000000
        /*00d0*/ 	.short	0x0003
        /*00d2*/ 	.short	0x0018
        /*00d4*/ 	.byte	0x00, 0xf5, 0x21, 0x00


	//----- nvinfo : EIATTR_KPARAM_INFO
	.align		4
.L_37:
        /*00d8*/ 	.byte	0x04, 0x17
        /*00da*/ 	.short	(.L_39 - .L_38)
.L_38:
        /*00dc*/ 	.word	0x00000000
        /*00e0*/ 	.short	0x0002
        /*00e2*/ 	.short	0x0010
        /*00e4*/ 	.byte	0x00, 0xf5, 0x21, 0x00


	//----- nvinfo : EIATTR_KPARAM_INFO
	.align		4
.L_39:
        /*00e8*/ 	.byte	0x04, 0x17
        /*00ea*/ 	.short	(.L_41 - .L_40)
.L_40:
        /*00ec*/ 	.word	0x00000000
        /*00f0*/ 	.short	0x0001
        /*00f2*/ 	.short	0x0008
        /*00f4*/ 	.byte	0x00, 0xf5, 0x21, 0x00


	//----- nvinfo : EIATTR_KPARAM_INFO
	.align		4
.L_41:
        /*00f8*/ 	.byte	0x04, 0x17
        /*00fa*/ 	.short	(.L_43 - .L_42)
.L_42:
        /*00fc*/ 	.word	0x00000000
        /*0100*/ 	.short	0x0000
        /*0102*/ 	.short	0x0000
        /*0104*/ 	.byte	0x00, 0xf5, 0x21, 0x00


	//----- nvinfo : EIATTR_SPARSE_MMA_MASK
	.align		4
.L_43:
        /*0108*/ 	.byte	0x03, 0x50
        /*010a*/ 	.short	0x0000


	//----- nvinfo : EIATTR_MAXREG_COUNT
	.align		4
        /*010c*/ 	.byte	0x03, 0x1b
        /*010e*/ 	.short	0x00ff


	//----- nvinfo : EIATTR_MERCURY_ISA_VERSION
	.align		4
        /*0110*/ 	.byte	0x03, 0x5f
        /*0112*/ 	.short	0x0101


	//----- nvinfo : EIATTR_VRC_CTA_INIT_COUNT
	.align		4
        /*0114*/ 	.byte	0x02, 0x4a
	.zero		1
	.zero		1


	//----- nvinfo : EIATTR_EXIT_INSTR_OFFSETS
	.align		4
        /*0118*/ 	.byte	0x04, 0x1c
        /*011a*/ 	.short	(.L_45 - .L_44)


	//   ....[0]....
.L_44:
        /*011c*/ 	.word	0x00000070


	//   ....[1]....
        /*0120*/ 	.word	0x00002ad0


	//----- nvinfo : EIATTR_CRS_STACK_SIZE
	.align		4
.L_45:
        /*0124*/ 	.byte	0x04, 0x1e
        /*0126*/ 	.short	(.L_47 - .L_46)
.L_46:
        /*0128*/ 	.word	0x00000000


	//----- nvinfo : EIATTR_CBANK_PARAM_SIZE
	.align		4
.L_47:
        /*012c*/ 	.byte	0x03, 0x19
        /*012e*/ 	.short	0x0058


	//----- nvinfo : EIATTR_PARAM_CBANK
	.align		4
        /*0130*/ 	.byte	0x04, 0x0a
        /*0132*/ 	.short	(.L_49 - .L_48)
	.align		4
.L_48:
        /*0134*/ 	.word	index@(.nv.constant0.update_particles_cuda)
        /*0138*/ 	.short	0x0380
        /*013a*/ 	.short	0x0058


	//----- nvinfo : EIATTR_SW_WAR
	.align		4
.L_49:
        /*013c*/ 	.byte	0x04, 0x36
        /*013e*/ 	.short	(.L_51 - .L_50)
.L_50:
        /*0140*/ 	.word	0x00000008
.L_51:


//--------------------- .nv.callgraph             --------------------------
	.section	.nv.callgraph,"",@"SHT_CUDA_CALLGRAPH"
	.align	4
	.sectionentsize	8
	.align		4
        /*0000*/ 	.word	0x00000000
	.align		4
        /*0004*/ 	.word	0xffffffff
	.align		4
        /*0008*/ 	.word	0x00000000
	.align		4
        /*000c*/ 	.word	0xfffffffe
	.align		4
        /*0010*/ 	.word	0x00000000
	.align		4
        /*0014*/ 	.word	0xfffffffd
	.align		4
        /*0018*/ 	.word	0x00000000
	.align		4
        /*001c*/ 	.word	0xfffffffc


//--------------------- .text.update_particles_cuda --------------------------
	.section	.text.update_particles_cuda,"ax",@progbits
	.align	128
        .global         update_particles_cuda
        .type           update_particles_cuda,@function
        .size           update_particles_cuda,(.L_x_97 - update_particles_cuda)
        .other          update_particles_cuda,@"STO_CUDA_ENTRY STV_DEFAULT"
update_particles_cuda:
.text.update_particles_cuda:
[----:B------:R-:W-:Y:S01]  /*0000*/  LDC R1, c[0x0][0x37c] ;  /* 0x0000df00ff017b82 */ /* 0x000fe20000000800 */
[----:B------:R-:W0:Y:S07]  /*0010*/  S2R R3, SR_TID.X ;  /* 0x0000000000037919 */ /* 0x000e2e0000002100 */
[----:B------:R-:W0:Y:S01]  /*0020*/  S2UR UR4, SR_CTAID.X ;  /* 0x00000000000479c3 */ /* 0x000e220000002500 */
[----:B------:R-:W1:Y:S07]  /*0030*/  LDCU UR5, c[0x0][0x3b8] ;  /* 0x00007700ff0577ac */ /* 0x000e6e0008000800 */
[----:B------:R-:W0:Y:S02]  /*0040*/  LDC R14, c[0x0][0x360] ;  /* 0x0000d800ff0e7b82 */ /* 0x000e240000000800 */
[----:B0-----:R-:W-:-:S05]  /*0050*/  IMAD R14, R14, UR4, R3 ;  /* 0x000000040e0e7c24 */ /* 0x001fca000f8e0203 */
[----:B-1----:R-:W-:-:S13]  /*0060*/  ISETP.GE.AND P0, PT, R14, UR5, PT ;  /* 0x000000050e007c0c */ /* 0x002fda000bf06270 */
[----:B------:R-:W-:Y:S05]  /*0070*/  @P0 EXIT ;  /* 0x000000000000094d */ /* 0x000fea0003800000 */
[----:B------:R-:W0:Y:S01]  /*0080*/  LDC.64 R2, c[0x0][0x390] ;  /* 0x0000e400ff027b82 */ /* 0x000e220000000a00 */
[----:B------:R-:W1:Y:S07]  /*0090*/  LDCU.64 UR10, c[0x0][0x358] ;  /* 0x00006b00ff0a77ac */ /* 0x000e6e0008000a00 */
[----:B------:R-:W2:Y:S08]  /*00a0*/  LDC.64 R20, c[0x0][0x398] ;  /* 0x0000e600ff147b82 */ /* 0x000eb00000000a00 */
[----:B------:R-:W3:Y:S08]  /*00b0*/  LDC.64 R16, c[0x0][0x380] ;  /* 0x0000e000ff107b82 */ /* 0x000ef00000000a00 */
[----:B------:R-:W4:Y:S01]  /*00c0*/  LDC.64 R18, c[0x0][0x388] ;  /* 0x0000e200ff127b82 */ /* 0x000f220000000a00 */
[----:B0-----:R-:W-:-:S05]  /*00d0*/  IMAD.WIDE R2, R14, 0x4, R2 ;  /* 0x000000040e027825 */ /* 0x001fca00078e0202 */
[----:B-1----:R0:W5:Y:S01]  /*00e0*/  LDG.E R15, desc[UR10][R2.64] ;  /* 0x0000000a020f7981 */ /* 0x002162000c1e1900 */
[----:B--2---:R-:W-:-:S05]  /*00f0*/  IMAD.WIDE R20, R14, 0x4, R20 ;  /* 0x000000040e147825 */ /* 0x004fca00078e0214 */
[----:B------:R0:W5:Y:S01]  /*0100*/  LDG.E R13, desc[UR10][R20.64] ;  /* 0x0000000a140d7981 */ /* 0x000162000c1e1900 */
[----:B---3--:R-:W-:-:S05]  /*0110*/  IMAD.WIDE R16, R14, 0xc, R16 ;  /* 0x0000000c0e107825 */ /* 0x008fca00078e0210 */
[----:B------:R0:W5:Y:S01]  /*0120*/  LDG.E R12, desc[UR10][R16.64] ;  /* 0x0000000a100c7981 */ /* 0x000162000c1e1900 */
[----:B----4-:R-:W-:-:S03]  /*0130*/  IMAD.WIDE R18, R14, 0xc, R18 ;  /* 0x0000000c0e127825 */ /* 0x010fc600078e0212 */
[----:B------:R0:W5:Y:S04]  /*0140*/  LDG.E R11, desc[UR10][R16.64+0x4] ;  /* 0x0000040a100b7981 */ /* 0x000168000c1e1900 */
[----:B------:R0:W5:Y:S04]  /*0150*/  LDG.E R10, desc[UR10][R16.64+0x8] ;  /* 0x0000080a100a7981 */ /* 0x000168000c1e1900 */
[----:B------:R0:W5:Y:S04]  /*0160*/  LDG.E R9, desc[UR10][R18.64] ;  /* 0x0000000a12097981 */ /* 0x000168000c1e1900 */
[----:B------:R0:W5:Y:S04]  /*0170*/  LDG.E R8, desc[UR10][R18.64+0x4] ;  /* 0x0000040a12087981 */ /* 0x000168000c1e1900 */
[----:B------:R0:W5:Y:S01]  /*0180*/  LDG.E R7, desc[UR10][R18.64+0x8] ;  /* 0x0000080a12077981 */ /* 0x000162000c1e1900 */
[----:B------:R-:W-:Y:S01]  /*0190*/  UISETP.GE.AND UP0, UPT, UR5, 0x1, UPT ;  /* 0x000000010500788c */ /* 0x000fe2000bf06270 */
[----:B------:R-:W-:Y:S01]  /*01a0*/  HFMA2 R6, -RZ, RZ, 0, 0 ;  /* 0x00000000ff067431 */ /* 0x000fe200000001ff */
[----:B------:R-:W-:-:S07]  /*01b0*/  CS2R R4, SRZ ;  /* 0x0000000000047805 */ /* 0x000fce000001ff00 */
[----:B0-----:R-:W-:Y:S05]  /*01c0*/  BRA.U !UP0, `(.L_x_0) ;  /* 0x00000019082c7547 */ /* 0x001fea000b800000 */
[----:B------:R-:W0:Y:S01]  /*01d0*/  LDCU UR4, c[0x0][0x3bc] ;  /* 0x00007780ff0477ac */ /* 0x000e220008000800 */
[----:B------:R-:W-:Y:S02]  /*01e0*/  CS2R R4, SRZ ;  /* 0x0000000000047805 */ /* 0x000fe4000001ff00 */
[----:B------:R-:W-:Y:S01]  /*01f0*/  MOV R33, RZ ;  /* 0x000000ff00217202 */ /* 0x000fe20000000f00 */
[----:B------:R-:W-:Y:S01]  /*0200*/  UISETP.GE.U32.AND UP0, UPT, UR5, 0x4, UPT ;  /* 0x000000040500788c */ /* 0x000fe2000bf06070 */
[----:B------:R-:W-:Y:S01]  /*0210*/  MOV R6, RZ ;  /* 0x000000ff00067202 */ /* 0x000fe20000000f00 */
[----:B------:R-:W-:Y:S01]  /*0220*/  ULOP3.LUT UR8, UR5, 0x3, URZ, 0xc0, !UPT ;  /* 0x0000000305087892 */ /* 0x000fe2000f8ec0ff */
[----:B0----5:R-:W-:-:S06]  /*0230*/  FMUL R3, R15, UR4 ;  /* 0x000000040f037c20 */ /* 0x021fcc0008400000 */
[----:B------:R-:W-:Y:S05]  /*0240*/  BRA.U !UP0, `(.L_x_1) ;  /* 0x0000000d086c7547 */ /* 0x000fea000b800000 */
[----:B------:R-:W0:Y:S01]  /*0250*/  LDCU.64 UR6, c[0x0][0x380] ;  /* 0x00007000ff0677ac */ /* 0x000e220008000a00 */
[----:B------:R-:W-:Y:S02]  /*0260*/  IADD3 R2, PT, PT, -R14, RZ, RZ ;  /* 0x000000ff0e027210 */ /* 0x000fe40007ffe1ff */
[----:B------:R-:W-:Y:S01]  /*0270*/  MOV R4, RZ ;  /* 0x000000ff00047202 */ /* 0x000fe20000000f00 */
[----:B------:R-:W1:Y:S01]  /*0280*/  LDCU.64 UR4, c[0x0][0x390] ;  /* 0x00007200ff0477ac */ /* 0x000e620008000a00 */
[----:B------:R-:W2:Y:S01]  /*0290*/  LDCU UR9, c[0x0][0x3c0] ;  /* 0x00007800ff0977ac */ /* 0x000ea20008000800 */
[----:B0-----:R-:W-:Y:S02]  /*02a0*/  UIADD3 UR6, UP0, UPT, UR6, 0x18, URZ ;  /* 0x0000001806067890 */ /* 0x001fe4000ff1e0ff */
[----:B-1----:R-:W-:Y:S02]  /*02b0*/  UIADD3 UR4, UP1, UPT, UR4, 0x8, URZ ;  /* 0x0000000804047890 */ /* 0x002fe4000ff3e0ff */
[----:B------:R-:W-:-:S02]  /*02c0*/  UIADD3.X UR7, UPT, UPT, URZ, UR7, URZ, UP0, !UPT ;  /* 0x00000007ff077290 */ /* 0x000fc400087fe4ff */
[----:B------:R-:W-:Y:S01]  /*02d0*/  MOV R20, UR6 ;  /* 0x0000000600147c02 */ /* 0x000fe20008000f00 */
[----:B------:R-:W-:Y:S01]  /*02e0*/  UIADD3.X UR5, UPT, UPT, URZ, UR5, URZ, UP1, !UPT ;  /* 0x00000005ff057290 */ /* 0x000fe20008ffe4ff */
[----:B------:R-:W-:Y:S01]  /*02f0*/  MOV R22, UR4 ;  /* 0x0000000400167c02 */ /* 0x000fe20008000f00 */
[----:B------:R-:W-:Y:S01]  /*0300*/  UMOV UR4, URZ ;  /* 0x000000ff00047c82 */ /* 0x000fe20008000000 */
[----:B------:R-:W-:-:S03]  /*0310*/  MOV R21, UR7 ;  /* 0x0000000700157c02 */ /* 0x000fc60008000f00 */
[----:B--2---:R-:W-:-:S07]  /*0320*/  MOV R23, UR5 ;  /* 0x0000000500177c02 */ /* 0x004fce0008000f00 */
.L_x_30:
[----:B------:R-:W-:Y:S01]  /*0330*/  ISETP.NE.AND P0, PT, R2, RZ, PT ;  /* 0x000000ff0200720c */ /* 0x000fe20003f05270 */
[----:B------:R-:W-:-:S12]  /*0340*/  BSSY.RECONVERGENT B2, `(.L_x_2) ;  /* 0x000002e000027945 */ /* 0x000fd80003800200 */
[----:B------:R-:W-:Y:S05]  /*0350*/  @!P0 BRA `(.L_x_3) ;  /* 0x0000000000b08947 */ /* 0x000fea0003800000 */
[----:B------:R-:W2:Y:S04]  /*0360*/  LDG.E R32, desc[UR10][R20.64+-0x14] ;  /* 0xffffec0a14207981 */ /* 0x000ea8000c1e1900 */
[----:B------:R-:W3:Y:S04]  /*0370*/  LDG.E R35, desc[UR10][R20.64+-0x18] ;  /* 0xffffe80a14237981 */ /* 0x000ee8000c1e1900 */
[----:B------:R-:W4:Y:S04]  /*0380*/  LDG.E R33, desc[UR10][R20.64+-0x10] ;  /* 0xfffff00a14217981 */ /* 0x000f28000c1e1900 */
[----:B------:R0:W5:Y:S01]  /*0390*/  LDG.E R30, desc[UR10][R22.64+-0x8] ;  /* 0xfffff80a161e7981 */ /* 0x000162000c1e1900 */
[----:B------:R-:W-:Y:S01]  /*03a0*/  BSSY.RECONVERGENT B0, `(.L_x_4) ;  /* 0x0000013000007945 */ /* 0x000fe20003800200 */
[----:B--2---:R-:W-:Y:S01]  /*03b0*/  FADD R32, R11, -R32 ;  /* 0x800000200b207221 */ /* 0x004fe20000000000 */
[----:B---3--:R-:W-:-:S03]  /*03c0*/  FADD R35, R12, -R35 ;  /* 0x800000230c237221 */ /* 0x008fc60000000000 */
[----:B------:R-:W-:Y:S01]  /*03d0*/  FMUL R0, R32, R32 ;  /* 0x0000002020007220 */ /* 0x000fe20000400000 */
[----:B----4-:R-:W-:-:S03]  /*03e0*/  FADD R33, R10, -R33 ;  /* 0x800000210a217221 */ /* 0x010fc60000000000 */
[----:B------:R-:W-:-:S04]  /*03f0*/  FFMA R0, R35, R35, R0 ;  /* 0x0000002323007223 */ /* 0x000fc80000000000 */
[----:B------:R-:W-:-:S04]  /*0400*/  FFMA R26, R33, R33, R0 ;  /* 0x00000021211a7223 */ /* 0x000fc80000000000 */
[----:B------:R0:W1:Y:S01]  /*0410*/  MUFU.RSQ R25, R26 ;  /* 0x0000001a00197308 */ /* 0x0000620000001400 */
[----:B------:R-:W-:-:S04]  /*0420*/  IADD3 R0, PT, PT, R26, -0xd000000, RZ ;  /* 0xf30000001a007810 */ /* 0x000fc80007ffe0ff */
[----:B------:R-:W-:-:S13]  /*0430*/  ISETP.GT.U32.AND P0, PT, R0, 0x727fffff, PT ;  /* 0x727fffff0000780c */ /* 0x000fda0003f04070 */
[----:B01----:R-:W-:Y:S05]  /*0440*/  @!P0 BRA `(.L_x_5) ;  /* 0x0000000000108947 */ /* 0x003fea0003800000 */
[----:B------:R-:W-:Y:S02]  /*0450*/  MOV R24, R26 ;  /* 0x0000001a00187202 */ /* 0x000fe40000000f00 */
[----:B------:R-:W-:-:S07]  /*0460*/  MOV R0, 0x480 ;  /* 0x0000048000007802 */ /* 0x000fce0000000f00 */
[----:B-----5:R-:W-:Y:S05]  /*0470*/  CALL.REL.NOINC `($__internal_0_$__cuda_sm20_sqrt_rn_f32_slowpath) ;  /* 0x0000002400987944 */ /* 0x020fea0003c00000 */
[----:B------:R-:W-:Y:S05]  /*0480*/  BRA `(.L_x_6) ;  /* 0x0000000000107947 */ /* 0x000fea0003800000 */
.L_x_5:
[----:B------:R-:W-:Y:S01]  /*0490*/  FMUL.FTZ R29, R26, R25 ;  /* 0x000000191a1d7220 */ /* 0x000fe20000410000 */
[----:B------:R-:W-:-:S03]  /*04a0*/  FMUL.FTZ R24, R25, 0.5 ;  /* 0x3f00000019187820 */ /* 0x000fc60000410000 */
[----:B------:R-:W-:-:S04]  /*04b0*/  FFMA R0, -R29, R29, R26 ;  /* 0x0000001d1d007223 */ /* 0x000fc8000000011a */
[----:B------:R-:W-:-:S07]  /*04c0*/  FFMA R29, R0, R24, R29 ;  /* 0x00000018001d7223 */ /* 0x000fce000000001d */
.L_x_6:
[----:B------:R-:W-:Y:S05]  /*04d0*/  BSYNC.RECONVERGENT B0 ;  /* 0x0000000000007941 */ /* 0x000fea0003800200 */
.L_x_4:
[----:B------:R-:W-:Y:S01]  /*04e0*/  FSETP.GEU.AND P0, PT, R29, UR9, PT ;  /* 0x000000091d007c0b */ /* 0x000fe2000bf0e000 */
[----:B-----5:R-:W-:Y:S01]  /*04f0*/  FMUL R31, R3, R30 ;  /* 0x0000001e031f7220 */ /* 0x020fe20000400000 */
[----:B------:R-:W-:Y:S02]  /*0500*/  BSSY.RECONVERGENT B3, `(.L_x_7) ;  /* 0x000000e000037945 */ /* 0x000fe40003800200 */
[----:B------:R-:W-:-:S05]  /*0510*/  FSEL R29, R29, UR9, P0 ;  /* 0x000000091d1d7c08 */ /* 0x000fca0008000000 */
[----:B------:R-:W-:-:S04]  /*0520*/  FMUL R0, R29, R29 ;  /* 0x0000001d1d007220 */ /* 0x000fc80000400000 */
[----:B------:R-:W-:-:S04]  /*0530*/  FMUL R29, R29, R0 ;  /* 0x000000001d1d7220 */ /* 0x000fc80000400000 */
[----:B------:R-:W0:Y:S08]  /*0540*/  MUFU.RCP R0, R29 ;  /* 0x0000001d00007308 */ /* 0x000e300000001000 */
[----:B------:R-:W1:Y:S01]  /*0550*/  FCHK P0, R31, R29 ;  /* 0x0000001d1f007302 */ /* 0x000e620000000000 */
[----:B0-----:R-:W-:-:S04]  /*0560*/  FFMA R25, -R29, R0, 1 ;  /* 0x3f8000001d197423 */ /* 0x001fc80000000100 */
[----:B------:R-:W-:-:S04]  /*0570*/  FFMA R0, R0, R25, R0 ;  /* 0x0000001900007223 */ /* 0x000fc80000000000 */
[----:B------:R-:W-:-:S04]  /*0580*/  FFMA R25, R31, R0, RZ ;  /* 0x000000001f197223 */ /* 0x000fc800000000ff */
[----:B------:R-:W-:-:S04]  /*0590*/  FFMA R24, -R29, R25, R31 ;  /* 0x000000191d187223 */ /* 0x000fc8000000011f */
[----:B------:R-:W-:Y:S01]  /*05a0*/  FFMA R0, R0, R24, R25 ;  /* 0x0000001800007223 */ /* 0x000fe20000000019 */
[----:B-1----:R-:W-:Y:S06]  /*05b0*/  @!P0 BRA `(.L_x_8) ;  /* 0x0000000000088947 */ /* 0x002fec0003800000 */
[----:B------:R-:W-:-:S07]  /*05c0*/  MOV R24, 0x5e0 ;  /* 0x000005e000187802 */ /* 0x000fce0000000f00 */
[----:B------:R-:W-:Y:S05]  /*05d0*/  CALL.REL.NOINC `($__internal_1_$__cuda_sm3x_div_rn_noftz_f32_slowpath) ;  /* 0x0000002400987944 */ /* 0x000fea0003c00000 */
.L_x_8:
[----:B------:R-:W-:Y:S05]  /*05e0*/  BSYNC.RECONVERGENT B3 ;  /* 0x0000000000037941 */ /* 0x000fea0003800200 */
.L_x_7:
[-C--:B------:R-:W-:Y:S01]  /*05f0*/  FFMA R6, R35, R0.reuse, R6 ;  /* 0x0000000023067223 */ /* 0x080fe20000000006 */
[-C--:B------:R-:W-:Y:S01]  /*0600*/  FFMA R5, R32, R0.reuse, R5 ;  /* 0x0000000020057223 */ /* 0x080fe20000000005 */
[----:B------:R-:W-:-:S07]  /*0610*/  FFMA R4, R33, R0, R4 ;  /* 0x0000000021047223 */ /* 0x000fce0000000004 */
.L_x_3:
[----:B------:R-:W-:Y:S05]  /*0620*/  BSYNC.RECONVERGENT B2 ;  /* 0x0000000000027941 */ /* 0x000fea0003800200 */
.L_x_2:
[----:B------:R-:W-:Y:S01]  /*0630*/  UIADD3 UR5, UPT, UPT, UR4, 0x1, URZ ;  /* 0x0000000104057890 */ /* 0x000fe2000fffe0ff */
[----:B------:R-:W-:Y:S05]  /*0640*/  BSSY.RECONVERGENT B2, `(.L_x_9) ;  /* 0x000002f000027945 */ /* 0x000fea0003800200 */
[----:B------:R-:W-:-:S13]  /*0650*/  ISETP.NE.AND P0, PT, R14, UR5, PT ;  /* 0x000000050e007c0c */ /* 0x000fda000bf05270 */
        /* <DEDUP_REMOVED lines=20> */
.L_x_12:
[----:B------:R-:W-:Y:S01]  /*07a0*/  FMUL.FTZ R29, R26, R25 ;  /* 0x000000191a1d7220 */ /* 0x000fe20000410000 */
[----:B------:R-:W-:-:S03]  /*07b0*/  FMUL.FTZ R24, R25, 0.5 ;  /* 0x3f00000019187820 */ /* 0x000fc60000410000 */
[----:B------:R-:W-:-:S04]  /*07c0*/  FFMA R0, -R29, R29, R26 ;  /* 0x0000001d1d007223 */ /* 0x000fc8000000011a */
[----:B------:R-:W-:-:S07]  /*07d0*/  FFMA R29, R0, R24, R29 ;  /* 0x00000018001d7223 */ /* 0x000fce000000001d */
.L_x_13:
[----:B------:R-:W-:Y:S05]  /*07e0*/  BSYNC.RECONVERGENT B0 ;  /* 0x0000000000007941 */ /* 0x000fea0003800200 */
.L_x_11:
        /* <DEDUP_REMOVED lines=16> */
.L_x_15:
[----:B------:R-:W-:Y:S05]  /*08f0*/  BSYNC.RECONVERGENT B3 ;  /* 0x0000000000037941 */ /* 0x000fea0003800200 */
.L_x_14:
[-C--:B------:R-:W-:Y:S01]  /*0900*/  FFMA R6, R35, R0.reuse, R6 ;  /* 0x0000000023067223 */ /* 0x080fe20000000006 */
[-C--:B------:R-:W-:Y:S01]  /*0910*/  FFMA R5, R32, R0.reuse, R5 ;  /* 0x0000000020057223 */ /* 0x080fe20000000005 */
[----:B------:R-:W-:-:S07]  /*0920*/  FFMA R4, R33, R0, R4 ;  /* 0x0000000021047223 */ /* 0x000fce0000000004 */
.L_x_10:
[----:B------:R-:W-:Y:S05]  /*0930*/  BSYNC.RECONVERGENT B2 ;  /* 0x0000000000027941 */ /* 0x000fea0003800200 */
.L_x_9:
        /* <DEDUP_REMOVED lines=23> */
.L_x_19:
[----:B------:R-:W-:Y:S01]  /*0ab0*/  FMUL.FTZ R29, R26, R25 ;  /* 0x000000191a1d7220 */ /* 0x000fe20000410000 */
[----:B------:R-:W-:-:S03]  /*0ac0*/  FMUL.FTZ R24, R25, 0.5 ;  /* 0x3f00000019187820 */ /* 0x000fc60000410000 */
[----:B------:R-:W-:-:S04]  /*0ad0*/  FFMA R0, -R29, R29, R26 ;  /* 0x0000001d1d007223 */ /* 0x000fc8000000011a */
[----:B------:R-:W-:-:S07]  /*0ae0*/  FFMA R29, R0, R24, R29 ;  /* 0x00000018001d7223 */ /* 0x000fce000000001d */
.L_x_20:
[----:B------:R-:W-:Y:S05]  /*0af0*/  BSYNC.RECONVERGENT B0 ;  /* 0x0000000000007941 */ /* 0x000fea0003800200 */
.L_x_18:
        /* <DEDUP_REMOVED lines=16> */
.L_x_22:
[----:B------:R-:W-:Y:S05]  /*0c00*/  BSYNC.RECONVERGENT B3 ;  /* 0x0000000000037941 */ /* 0x000fea0003800200 */
.L_x_21:
[-C--:B------:R-:W-:Y:S01]  /*0c10*/  FFMA R6, R35, R0.reuse, R6 ;  /* 0x0000000023067223 */ /* 0x080fe20000000006 */
[-C--:B------:R-:W-:Y:S01]  /*0c20*/  FFMA R5, R32, R0.reuse, R5 ;  /* 0x0000000020057223 */ /* 0x080fe20000000005 */
[----:B------:R-:W-:-:S07]  /*0c30*/  FFMA R4, R33, R0, R4 ;  /* 0x0000000021047223 */ /* 0x000fce0000000004 */
.L_x_17:
[----:B------:R-:W-:Y:S05]  /*0c40*/  BSYNC.RECONVERGENT B2 ;  /* 0x0000000000027941 */ /* 0x000fea0003800200 */
.L_x_16:
        /* <DEDUP_REMOVED lines=23> */
.L_x_26:
[----:B------:R-:W-:Y:S01]  /*0dc0*/  FMUL.FTZ R29, R26, R25 ;  /* 0x000000191a1d7220 */ /* 0x000fe20000410000 */
[----:B------:R-:W-:-:S03]  /*0dd0*/  FMUL.FTZ R24, R25, 0.5 ;  /* 0x3f00000019187820 */ /* 0x000fc60000410000 */
[----:B------:R-:W-:-:S04]  /*0de0*/  FFMA R0, -R29, R29, R26 ;  /* 0x0000001d1d007223 */ /* 0x000fc8000000011a */
[----:B------:R-:W-:-:S07]  /*0df0*/  FFMA R29, R0, R24, R29 ;  /* 0x00000018001d7223 */ /* 0x000fce000000001d */
.L_x_27:
[----:B------:R-:W-:Y:S05]  /*0e00*/  BSYNC.RECONVERGENT B0 ;  /* 0x0000000000007941 */ /* 0x000fea0003800200 */
.L_x_25:
        /* <DEDUP_REMOVED lines=16> */
.L_x_29:
[----:B------:R-:W-:Y:S05]  /*0f10*/  BSYNC.RECONVERGENT B3 ;  /* 0x0000000000037941 */ /* 0x000fea0003800200 */
.L_x_28:
[-C--:B------:R-:W-:Y:S01]  /*0f20*/  FFMA R6, R35, R0.reuse, R6 ;  /* 0x0000000023067223 */ /* 0x080fe20000000006 */
[-C--:B------:R-:W-:Y:S01]  /*0f30*/  FFMA R5, R32, R0.reuse, R5 ;  /* 0x0000000020057223 */ /* 0x080fe20000000005 */
[----:B------:R-:W-:-:S07]  /*0f40*/  FFMA R4, R33, R0, R4 ;  /* 0x0000000021047223 */ /* 0x000fce0000000004 */
.L_x_24:
[----:B------:R-:W-:Y:S05]  /*0f50*/  BSYNC.RECONVERGENT B2 ;  /* 0x0000000000027941 */ /* 0x000fea0003800200 */
.L_x_23:
[----:B------:R-:W0:Y:S01]  /*0f60*/  LDC R33, c[0x0][0x3b8] ;  /* 0x0000ee00ff217b82 */ /* 0x000e220000000800 */
[----:B------:R-:W-:Y:S01]  /*0f70*/  UIADD3 UR4, UPT, UPT, UR4, 0x4, URZ ;  /* 0x0000000404047890 */ /* 0x000fe2000fffe0ff */
[----:B------:R-:W-:Y:S02]  /*0f80*/  IADD3 R20, P1, PT, R20, 0x30, RZ ;  /* 0x0000003014147810 */ /* 0x000fe40007f3e0ff */
[----:B------:R-:W-:Y:S02]  /*0f90*/  IADD3 R22, P2, PT, R22, 0x10, RZ ;  /* 0x0000001016167810 */ /* 0x000fe40007f5e0ff */
[----:B------:R-:W-:Y:S02]  /*0fa0*/  IADD3.X R21, PT, PT, RZ, R21, RZ, P1, !PT ;  /* 0x00000015ff157210 */ /* 0x000fe40000ffe4ff */
[----:B------:R-:W-:Y:S02]  /*0fb0*/  IADD3.X R23, PT, PT, RZ, R23, RZ, P2, !PT ;  /* 0x00000017ff177210 */ /* 0x000fe400017fe4ff */
[----:B------:R-:W-:-:S02]  /*0fc0*/  IADD3 R2, PT, PT, R2, 0x4, RZ ;  /* 0x0000000402027810 */ /* 0x000fc40007ffe0ff */
[----:B0-----:R-:W-:-:S04]  /*0fd0*/  LOP3.LUT R33, R33, 0x7ffffffc, RZ, 0xc0, !PT ;  /* 0x7ffffffc21217812 */ /* 0x001fc800078ec0ff */
[----:B------:R-:W-:-:S13]  /*0fe0*/  ISETP.NE.AND P0, PT, R33, UR4, PT ;  /* 0x0000000421007c0c */ /* 0x000fda000bf05270 */
[----:B------:R-:W-:Y:S05]  /*0ff0*/  @P0 BRA `(.L_x_30) ;  /* 0xfffffff000cc0947 */ /* 0x000fea000383ffff */
.L_x_1:
[----:B------:R-:W-:-:S09]  /*1000*/  UISETP.NE.AND UP0, UPT, UR8, URZ, UPT ;  /* 0x000000ff0800728c */ /* 0x000fd2000bf05270 */
[----:B------:R-:W-:Y:S05]  /*1010*/  BRA.U !UP0, `(.L_x_0) ;  /* 0x0000000908987547 */ /* 0x000fea000b800000 */
[----:B------:R-:W-:-:S09]  /*1020*/  UISETP.NE.AND UP0, UPT, UR8, 0x1, UPT ;  /* 0x000000010800788c */ /* 0x000fd2000bf05270 */
[----:B------:R-:W-:Y:S05]  /*1030*/  BRA.U !UP0, `(.L_x_31) ;  /* 0x0000000508b07547 */ /* 0x000fea000b800000 */
[----:B------:R-:W-:Y:S01]  /*1040*/  ISETP.NE.AND P0, PT, R14, R33, PT ;  /* 0x000000210e00720c */ /* 0x000fe20003f05270 */
[----:B------:R-:W-:-:S12]  /*1050*/  BSSY.RECONVERGENT B2, `(.L_x_32) ;  /* 0x0000033000027945 */ /* 0x000fd80003800200 */
[----:B------:R-:W-:Y:S05]  /*1060*/  @!P0 BRA `(.L_x_33) ;  /* 0x0000000000c48947 */ /* 0x000fea0003800000 */
[----:B------:R-:W0:Y:S08]  /*1070*/  LDC.64 R24, c[0x0][0x380] ;  /* 0x0000e000ff187b82 */ /* 0x000e300000000a00 */
[----:B------:R-:W1:Y:S01]  /*1080*/  LDC.64 R20, c[0x0][0x390] ;  /* 0x0000e400ff147b82 */ /* 0x000e620000000a00 */
[----:B0-----:R-:W-:-:S05]  /*1090*/  IMAD.WIDE.U32 R24, R33, 0xc, R24 ;  /* 0x0000000c21187825 */ /* 0x001fca00078e0018 */
[----:B------:R-:W2:Y:S04]  /*10a0*/  LDG.E R2, desc[UR10][R24.64+0x4] ;  /* 0x0000040a18027981 */ /* 0x000ea8000c1e1900 */
[----:B------:R-:W3:Y:S04]  /*10b0*/  LDG.E R23, desc[UR10][R24.64] ;  /* 0x0000000a18177981 */ /* 0x000ee8000c1e1900 */
[----:B------:R-:W4:Y:S01]  /*10c0*/  LDG.E R29, desc[UR10][R24.64+0x8] ;  /* 0x0000080a181d7981 */ /* 0x000f22000c1e1900 */
[----:B-1----:R-:W-:-:S05]  /*10d0*/  IMAD.WIDE.U32 R26, R33, 0x4, R20 ;  /* 0x00000004211a7825 */ /* 0x002fca00078e0014 */
        /* <DEDUP_REMOVED lines=16> */
.L_x_35:
[----:B------:R-:W-:Y:S01]  /*11e0*/  FMUL.FTZ R29, R28, R31 ;  /* 0x0000001f1c1d7220 */ /* 0x000fe20000410000 */
[----:B------:R-:W-:-:S03]  /*11f0*/  FMUL.FTZ R22, R31, 0.5 ;  /* 0x3f0000001f167820 */ /* 0x000fc60000410000 */
[----:B------:R-:W-:-:S04]  /*1200*/  FFMA R0, -R29, R29, R28 ;  /* 0x0000001d1d007223 */ /* 0x000fc8000000011c */
[----:B------:R-:W-:-:S07]  /*1210*/  FFMA R29, R0, R22, R29 ;  /* 0x00000016001d7223 */ /* 0x000fce000000001d */
.L_x_36:
[----:B------:R-:W-:Y:S05]  /*1220*/  BSYNC.RECONVERGENT B0 ;  /* 0x0000000000007941 */ /* 0x000fea0003800200 */
.L_x_34:
[----:B------:R-:W0:Y:S01]  /*1230*/  LDCU UR4, c[0x0][0x3c0] ;  /* 0x00007800ff0477ac */ /* 0x000e220008000800 */
[----:B-----5:R-:W-:Y:S01]  /*1240*/  FMUL R31, R3, R20 ;  /* 0x00000014031f7220 */ /* 0x020fe20000400000 */
[----:B------:R-:W-:Y:S01]  /*1250*/  BSSY.RECONVERGENT B3, `(.L_x_37) ;  /* 0x000000f000037945 */ /* 0x000fe20003800200 */
[----:B0-----:R-:W-:-:S04]  /*1260*/  FSETP.GEU.AND P0, PT, R29, UR4, PT ;  /* 0x000000041d007c0b */ /* 0x001fc8000bf0e000 */
        /* <DEDUP_REMOVED lines=13> */
.L_x_38:
[----:B------:R-:W-:Y:S05]  /*1340*/  BSYNC.RECONVERGENT B3 ;  /* 0x0000000000037941 */ /* 0x000fea0003800200 */
.L_x_37:
[-C--:B------:R-:W-:Y:S01]  /*1350*/  FFMA R6, R23, R0.reuse, R6 ;  /* 0x0000000017067223 */ /* 0x080fe20000000006 */
[-C--:B------:R-:W-:Y:S01]  /*1360*/  FFMA R5, R2, R0.reuse, R5 ;  /* 0x0000000002057223 */ /* 0x080fe20000000005 */
[----:B------:R-:W-:-:S07]  /*1370*/  FFMA R4, R21, R0, R4 ;  /* 0x0000000015047223 */ /* 0x000fce0000000004 */
.L_x_33:
[----:B------:R-:W-:Y:S05]  /*1380*/  BSYNC.RECONVERGENT B2 ;  /* 0x0000000000027941 */ /* 0x000fea0003800200 */
.L_x_32:
[----:B------:R-:W-:Y:S01]  /*1390*/  IADD3 R21, PT, PT, R33, 0x1, RZ ;  /* 0x0000000121157810 */ /* 0x000fe20007ffe0ff */
[----:B------:R-:W-:Y:S03]  /*13a0*/  BSSY.RECONVERGENT B2, `(.L_x_39) ;  /* 0x0000034000027945 */ /* 0x000fe60003800200 */
[----:B------:R-:W-:-:S13]  /*13b0*/  ISETP.NE.AND P0, PT, R14, R21, PT ;  /* 0x000000150e00720c */ /* 0x000fda0003f05270 */
        /* <DEDUP_REMOVED lines=24> */
.L_x_42:
[----:B------:R-:W-:Y:S01]  /*1540*/  FMUL.FTZ R29, R28, R31 ;  /* 0x0000001f1c1d7220 */ /* 0x000fe20000410000 */
[----:B------:R-:W-:-:S03]  /*1550*/  FMUL.FTZ R22, R31, 0.5 ;  /* 0x3f0000001f167820 */ /* 0x000fc60000410000 */
[----:B------:R-:W-:-:S04]  /*1560*/  FFMA R0, -R29, R29, R28 ;  /* 0x0000001d1d007223 */ /* 0x000fc8000000011c */
[----:B------:R-:W-:-:S07]  /*1570*/  FFMA R29, R0, R22, R29 ;  /* 0x00000016001d7223 */ /* 0x000fce000000001d */
.L_x_43:
[----:B------:R-:W-:Y:S05]  /*1580*/  BSYNC.RECONVERGENT B0 ;  /* 0x0000000000007941 */ /* 0x000fea0003800200 */
.L_x_41:
        /* <DEDUP_REMOVED lines=17> */
.L_x_45:
[----:B------:R-:W-:Y:S05]  /*16a0*/  BSYNC.RECONVERGENT B3 ;  /* 0x0000000000037941 */ /* 0x000fea0003800200 */
.L_x_44:
[-C--:B------:R-:W-:Y:S01]  /*16b0*/  FFMA R6, R23, R0.reuse, R6 ;  /* 0x0000000017067223 */ /* 0x080fe20000000006 */
[-C--:B------:R-:W-:Y:S01]  /*16c0*/  FFMA R5, R2, R0.reuse, R5 ;  /* 0x0000000002057223 */ /* 0x080fe20000000005 */
[----:B------:R-:W-:-:S07]  /*16d0*/  FFMA R4, R21, R0, R4 ;  /* 0x0000000015047223 */ /* 0x000fce0000000004 */
.L_x_40:
[----:B------:R-:W-:Y:S05]  /*16e0*/  BSYNC.RECONVERGENT B2 ;  /* 0x0000000000027941 */ /* 0x000fea0003800200 */
.L_x_39:
[----:B------:R-:W-:-:S07]  /*16f0*/  IADD3 R33, PT, PT, R33, 0x2, RZ ;  /* 0x0000000221217810 */ /* 0x000fce0007ffe0ff */
.L_x_31:
[----:B------:R-:W0:Y:S01]  /*1700*/  LDC R0, c[0x0][0x3b8] ;  /* 0x0000ee00ff007b82 */ /* 0x000e220000000800 */
[----:B------:R-:W-:Y:S01]  /*1710*/  ISETP.NE.AND P0, PT, R14, R33, PT ;  /* 0x000000210e00720c */ /* 0x000fe20003f05270 */
[----:B------:R-:W-:Y:S01]  /*1720*/  BSSY.RECONVERGENT B2, `(.L_x_0) ;  /* 0x0000035000027945 */ /* 0x000fe20003800200 */
[----:B0-----:R-:W-:-:S04]  /*1730*/  LOP3.LUT R0, R0, 0x1, RZ, 0xc0, !PT ;  /* 0x0000000100007812 */ /* 0x001fc800078ec0ff */
[----:B------:R-:W-:-:S13]  /*1740*/  ISETP.NE.U32.OR P0, PT, R0, 0x1, !P0 ;  /* 0x000000010000780c */ /* 0x000fda0004705470 */
[----:B------:R-:W-:Y:S05]  /*1750*/  @P0 BRA `(.L_x_46) ;  /* 0x0000000000c40947 */ /* 0x000fea0003800000 */
        /* <DEDUP_REMOVED lines=23> */
.L_x_48:
[----:B------:R-:W-:Y:S01]  /*18d0*/  FMUL.FTZ R29, R22, R31 ;  /* 0x0000001f161d7220 */ /* 0x000fe20000410000 */
[----:B------:R-:W-:-:S03]  /*18e0*/  FMUL.FTZ R20, R31, 0.5 ;  /* 0x3f0000001f147820 */ /* 0x000fc60000410000 */
[----:B------:R-:W-:-:S04]  /*18f0*/  FFMA R0, -R29, R29, R22 ;  /* 0x0000001d1d007223 */ /* 0x000fc80000000116 */
[----:B------:R-:W-:-:S07]  /*1900*/  FFMA R29, R0, R20, R29 ;  /* 0x00000014001d7223 */ /* 0x000fce000000001d */
.L_x_49:
[----:B------:R-:W-:Y:S05]  /*1910*/  BSYNC.RECONVERGENT B0 ;  /* 0x0000000000007941 */ /* 0x000fea0003800200 */
.L_x_47:
        /* <DEDUP_REMOVED lines=17> */
.L_x_51:
[----:B------:R-:W-:Y:S05]  /*1a30*/  BSYNC.RECONVERGENT B3 ;  /* 0x0000000000037941 */ /* 0x000fea0003800200 */
.L_x_50:
[-C--:B------:R-:W-:Y:S01]  /*1a40*/  FFMA R6, R23, R0.reuse, R6 ;  /* 0x0000000017067223 */ /* 0x080fe20000000006 */
[-C--:B------:R-:W-:Y:S01]  /*1a50*/  FFMA R5, R2, R0.reuse, R5 ;  /* 0x0000000002057223 */ /* 0x080fe20000000005 */
[----:B------:R-:W-:-:S07]  /*1a60*/  FFMA R4, R21, R0, R4 ;  /* 0x0000000015047223 */ /* 0x000fce0000000004 */
.L_x_46:
[----:B------:R-:W-:Y:S05]  /*1a70*/  BSYNC.RECONVERGENT B2 ;  /* 0x0000000000027941 */ /* 0x000fea0003800200 */
.L_x_0:
[----:B------:R-:W0:Y:S01]  /*1a80*/  LDC R14, c[0x0][0x3c8] ;  /* 0x0000f200ff0e7b82 */ /* 0x000e220000000800 */
[----:B------:R-:W-:Y:S01]  /*1a90*/  BSSY.RECONVERGENT B2, `(.L_x_52) ;  /* 0x0000010000027945 */ /* 0x000fe20003800200 */
[----:B0-----:R-:W0:Y:S01]  /*1aa0*/  MUFU.RCP R0, R14 ;  /* 0x0000000e00007308 */ /* 0x001e220000001000 */
[----:B------:R-:W-:-:S04]  /*1ab0*/  FMUL R21, R14, 0.5 ;  /* 0x3f0000000e157820 */ /* 0x000fc80000400000 */
[----:B-----5:R-:W-:-:S04]  /*1ac0*/  FADD R31, R12, R21 ;  /* 0x000000150c1f7221 */ /* 0x020fc80000000000 */
[----:B------:R-:W1:Y:S01]  /*1ad0*/  FCHK P0, R31, R14 ;  /* 0x0000000e1f007302 */ /* 0x000e620000000000 */
[----:B0-----:R-:W-:-:S04]  /*1ae0*/  FFMA R3, R0, -R14, 1 ;  /* 0x3f80000000037423 */ /* 0x001fc8000000080e */
[----:B------:R-:W-:-:S04]  /*1af0*/  FFMA R0, R0, R3, R0 ;  /* 0x0000000300007223 */ /* 0x000fc80000000000 */
[----:B------:R-:W-:-:S04]  /*1b00*/  FFMA R3, R31, R0, RZ ;  /* 0x000000001f037223 */ /* 0x000fc800000000ff */
[----:B------:R-:W-:-:S04]  /*1b10*/  FFMA R2, R3, -R14, R31 ;  /* 0x8000000e03027223 */ /* 0x000fc8000000001f */
[----:B------:R-:W-:Y:S01]  /*1b20*/  FFMA R3, R0, R2, R3 ;  /* 0x0000000200037223 */ /* 0x000fe20000000003 */
[----:B-1----:R-:W-:Y:S06]  /*1b30*/  @!P0 BRA `(.L_x_53) ;  /* 0x0000000000148947 */ /* 0x002fec0003800000 */
[----:B------:R-:W0:Y:S01]  /*1b40*/  LDCU UR4, c[0x0][0x3c8] ;  /* 0x00007900ff0477ac */ /* 0x000e220008000800 */
[----:B------:R-:W-:Y:S02]  /*1b50*/  MOV R24, 0x1b80 ;  /* 0x00001b8000187802 */ /* 0x000fe40000000f00 */
[----:B0-----:R-:W-:-:S07]  /*1b60*/  MOV R29, UR4 ;  /* 0x00000004001d7c02 */ /* 0x001fce0008000f00 */
[----:B------:R-:W-:Y:S05]  /*1b70*/  CALL.REL.NOINC `($__internal_1_$__cuda_sm3x_div_rn_noftz_f32_slowpath) ;  /* 0x0000001000307944 */ /* 0x000fea0003c00000 */
[----:B------:R-:W-:-:S07]  /*1b80*/  MOV R3, R0 ;  /* 0x0000000000037202 */ /* 0x000fce0000000f00 */
.L_x_53:
[----:B------:R-:W-:Y:S05]  /*1b90*/  BSYNC.RECONVERGENT B2 ;  /* 0x0000000000027941 */ /* 0x000fea0003800200 */
.L_x_52:
[----:B------:R-:W0:Y:S01]  /*1ba0*/  LDC R14, c[0x0][0x3c8] ;  /* 0x0000f200ff0e7b82 */ /* 0x000e220000000800 */
[----:B------:R-:W-:Y:S01]  /*1bb0*/  FADD R31, R11, R21 ;  /* 0x000000150b1f7221 */ /* 0x000fe20000000000 */
[----:B------:R-:W-:Y:S01]  /*1bc0*/  BSSY.RECONVERGENT B2, `(.L_x_54) ;  /* 0x000000e000027945 */ /* 0x000fe20003800200 */
[----:B0-----:R-:W0:Y:S08]  /*1bd0*/  MUFU.RCP R23, R14 ;  /* 0x0000000e00177308 */ /* 0x001e300000001000 */
        /* <DEDUP_REMOVED lines=12> */
.L_x_55:
[----:B------:R-:W-:Y:S05]  /*1ca0*/  BSYNC.RECONVERGENT B2 ;  /* 0x0000000000027941 */ /* 0x000fea0003800200 */
.L_x_54:
        /* <DEDUP_REMOVED lines=16> */
.L_x_57:
[----:B------:R-:W-:Y:S05]  /*1db0*/  BSYNC.RECONVERGENT B2 ;  /* 0x0000000000027941 */ /* 0x000fea0003800200 */
.L_x_56:
[----:B------:R-:W0:Y:S08]  /*1dc0*/  LDC.64 R22, c[0x0][0x3a8] ;  /* 0x0000ea00ff167b82 */ /* 0x000e300000000a00 */
[----:B------:R-:W1:Y:S01]  /*1dd0*/  LDC R0, c[0x0][0x3b0] ;  /* 0x0000ec00ff007b82 */ /* 0x000e620000000800 */
[-C--:B0-----:R-:W-:Y:S01]  /*1de0*/  I2FP.F32.S32 R25, R23.reuse ;  /* 0x0000001700197245 */ /* 0x081fe20000201400 */
[----:B------:R-:W-:-:S04]  /*1df0*/  IMAD R29, R22, R23, RZ ;  /* 0x00000017161d7224 */ /* 0x000fc800078e02ff */
[----:B------:R-:W-:Y:S01]  /*1e00*/  FMUL R20, R25, R2 ;  /* 0x0000000219147220 */ /* 0x000fe20000400000 */
[----:B------:R-:W-:Y:S02]  /*1e10*/  I2FP.F32.S32 R2, R22 ;  /* 0x0000001600027245 */ /* 0x000fe40000201400 */
[-C--:B-1----:R-:W-:Y:S01]  /*1e20*/  I2FP.F32.S32 R25, R0.reuse ;  /* 0x0000000000197245 */ /* 0x082fe20000201400 */
[----:B------:R-:W-:Y:S02]  /*1e30*/  IMAD R29, R29, R0, RZ ;  /* 0x000000001d1d7224 */ /* 0x000fe400078e02ff */
[----:B------:R-:W0:Y:S02]  /*1e40*/  F2I.TRUNC.NTZ R20, R20 ;  /* 0x0000001400147305 */ /* 0x000e24000020f100 */
[----:B------:R-:W-:Y:S01]  /*1e50*/  FMUL R26, R25, R14 ;  /* 0x0000000e191a7220 */ /* 0x000fe20000400000 */
[----:B------:R-:W-:-:S05]  /*1e60*/  FMUL R14, R2, R3 ;  /* 0x00000003020e7220 */ /* 0x000fca0000400000 */
[----:B------:R-:W1:Y:S01]  /*1e70*/  F2I.TRUNC.NTZ R26, R26 ;  /* 0x0000001a001a7305 */ /* 0x000e62000020f100 */
[----:B0-----:R-:W-:-:S07]  /*1e80*/  VIMNMX R2, PT, PT, RZ, R20, !PT ;  /* 0x00000014ff027248 */ /* 0x001fce0007fe0100 */
[----:B------:R-:W0:Y:S01]  /*1e90*/  F2I.TRUNC.NTZ R14, R14 ;  /* 0x0000000e000e7305 */ /* 0x000e22000020f100 */
[----:B------:R-:W-:Y:S02]  /*1ea0*/  VIADDMNMX R24, R23, 0xffffffff, R2, PT ;  /* 0xffffffff17187846 */ /* 0x000fe40003800102 */
[----:B-1----:R-:W-:-:S04]  /*1eb0*/  VIMNMX R3, PT, PT, RZ, R26, !PT ;  /* 0x0000001aff037248 */ /* 0x002fc80007fe0100 */
[----:B------:R-:W-:Y:S02]  /*1ec0*/  VIADDMNMX R27, R0, 0xffffffff, R3, PT ;  /* 0xffffffff001b7846 */ /* 0x000fe40003800103 */
[----:B------:R-:W1:Y:S01]  /*1ed0*/  LDC.64 R2, c[0x0][0x3a0] ;  /* 0x0000e800ff027b82 */ /* 0x000e620000000a00 */
[----:B0-----:R-:W-:Y:S02]  /*1ee0*/  VIMNMX R25, PT, PT, RZ, R14, !PT ;  /* 0x0000000eff197248 */ /* 0x001fe40007fe0100 */
[----:B------:R-:W-:Y:S02]  /*1ef0*/  IMAD R24, R27, R23, R24 ;  /* 0x000000171b187224 */ /* 0x000fe400078e0218 */
[----:B------:R-:W-:-:S05]  /*1f00*/  VIADDMNMX R25, R22, 0xffffffff, R25, PT ;  /* 0xffffffff16197846 */ /* 0x000fca0003800119 */
[----:B------:R-:W-:-:S05]  /*1f10*/  IMAD R24, R24, R22, R25 ;  /* 0x0000001618187224 */ /* 0x000fca00078e0219 */
[C---:B------:R-:W-:Y:S02]  /*1f20*/  ISETP.GE.AND P0, PT, R24.reuse, R29, PT ;  /* 0x0000001d1800720c */ /* 0x040fe40003f06270 */
[----:B------:R-:W-:Y:S02]  /*1f30*/  SHF.R.S32.HI R0, RZ, 0x1f, R24 ;  /* 0x0000001fff007819 */ /* 0x000fe40000011418 */
[C---:B------:R-:W-:Y:S02]  /*1f40*/  ISETP.GE.AND P1, PT, R24.reuse, RZ, PT ;  /* 0x000000ff1800720c */ /* 0x040fe40003f26270 */
[----:B------:R-:W-:Y:S02]  /*1f50*/  SEL R23, R24, RZ, !P0 ;  /* 0x000000ff18177207 */ /* 0x000fe40004000000 */
[----:B------:R-:W-:Y:S02]  /*1f60*/  SEL R0, R0, RZ, !P0 ;  /* 0x000000ff00007207 */ /* 0x000fe40004000000 */
[----:B------:R-:W-:-:S02]  /*1f70*/  SEL R23, R23, RZ, P1 ;  /* 0x000000ff17177207 */ /* 0x000fc40000800000 */
[----:B------:R-:W-:-:S03]  /*1f80*/  SEL R0, R0, RZ, P1 ;  /* 0x000000ff00007207 */ /* 0x000fc60000800000 */
[----:B-1----:R-:W-:-:S04]  /*1f90*/  IMAD.WIDE.U32 R22, R23, 0xc, R2 ;  /* 0x0000000c17167825 */ /* 0x002fc800078e0002 */
[----:B------:R-:W-:-:S05]  /*1fa0*/  IMAD R3, R0, 0xc, RZ ;  /* 0x0000000c00037824 */ /* 0x000fca00078e02ff */
[----:B------:R-:W-:-:S05]  /*1fb0*/  IADD3 R23, PT, PT, R23, R3, RZ ;  /* 0x0000000317177210 */ /* 0x000fca0007ffe0ff */
[----:B------:R-:W2:Y:S04]  /*1fc0*/  LDG.E R31, desc[UR10][R22.64] ;  /* 0x0000000a161f7981 */ /* 0x000ea8000c1e1900 */
[----:B------:R-:W3:Y:S04]  /*1fd0*/  LDG.E R0, desc[UR10][R22.64+0x4] ;  /* 0x0000040a16007981 */ /* 0x000ee8000c1e1900 */
[----:B------:R-:W4:Y:S01]  /*1fe0*/  LDG.E R3, desc[UR10][R22.64+0x8] ;  /* 0x0000080a16037981 */ /* 0x000f22000c1e1900 */
[----:B------:R-:W0:Y:S01]  /*1ff0*/  MUFU.RCP R2, R13 ;  /* 0x0000000d00027308 */ /* 0x000e220000001000 */
[----:B------:R-:W-:Y:S01]  /*2000*/  BSSY.RECONVERGENT B2, `(.L_x_58) ;  /* 0x000000f000027945 */ /* 0x000fe20003800200 */
[----:B0-----:R-:W-:-:S04]  /*2010*/  FFMA R25, -R13, R2, 1 ;  /* 0x3f8000000d197423 */ /* 0x001fc80000000102 */
[----:B------:R-:W-:Y:S01]  /*2020*/  FFMA R2, R2, R25, R2 ;  /* 0x0000001902027223 */ /* 0x000fe20000000002 */
[----:B--2---:R-:W-:-:S04]  /*2030*/  FFMA R31, R15, R31, R6 ;  /* 0x0000001f0f1f7223 */ /* 0x004fc80000000006 */
[----:B------:R-:W0:Y:S01]  /*2040*/  FCHK P0, R31, R13 ;  /* 0x0000000d1f007302 */ /* 0x000e220000000000 */
[----:B------:R-:W-:Y:S01]  /*2050*/  FFMA R25, R31, R2, RZ ;  /* 0x000000021f197223 */ /* 0x000fe200000000ff */
[----:B----4-:R-:W-:-:S03]  /*2060*/  FFMA R4, R15, R3, R4 ;  /* 0x000000030f047223 */ /* 0x010fc60000000004 */
[----:B------:R-:W-:-:S04]  /*2070*/  FFMA R6, -R13, R25, R31 ;  /* 0x000000190d067223 */ /* 0x000fc8000000011f */
[----:B------:R-:W-:Y:S01]  /*2080*/  FFMA R2, R2, R6, R25 ;  /* 0x0000000602027223 */ /* 0x000fe20000000019 */
[----:B---3--:R-:W-:Y:S01]  /*2090*/  FFMA R6, R15, R0, R5 ;  /* 0x000000000f067223 */ /* 0x008fe20000000005 */
[----:B0-----:R-:W-:Y:S06]  /*20a0*/  @!P0 BRA `(.L_x_59) ;  /* 0x0000000000108947 */ /* 0x001fec0003800000 */
[----:B------:R-:W-:Y:S02]  /*20b0*/  MOV R29, R13 ;  /* 0x0000000d001d7202 */ /* 0x000fe40000000f00 */
[----:B------:R-:W-:-:S07]  /*20c0*/  MOV R24, 0x20e0 ;  /* 0x000020e000187802 */ /* 0x000fce0000000f00 */
[----:B------:R-:W-:Y:S05]  /*20d0*/  CALL.REL.NOINC `($__internal_1_$__cuda_sm3x_div_rn_noftz_f32_slowpath) ;  /* 0x0000000800d87944 */ /* 0x000fea0003c00000 */
[----:B------:R-:W-:-:S07]  /*20e0*/  MOV R2, R0 ;  /* 0x0000000000027202 */ /* 0x000fce0000000f00 */
.L_x_59:
[----:B------:R-:W-:Y:S05]  /*20f0*/  BSYNC.RECONVERGENT B2 ;  /* 0x0000000000027941 */ /* 0x000fea0003800200 */
.L_x_58:
[----:B------:R-:W0:Y:S01]  /*2100*/  MUFU.RCP R0, R13 ;  /* 0x0000000d00007308 */ /* 0x000e220000001000 */
[----:B------:R-:W-:Y:S07]  /*2110*/  BSSY.RECONVERGENT B2, `(.L_x_60) ;  /* 0x000000d000027945 */ /* 0x000fee0003800200 */
[----:B------:R-:W1:Y:S01]  /*2120*/  FCHK P0, R6, R13 ;  /* 0x0000000d06007302 */ /* 0x000e620000000000 */
[----:B0-----:R-:W-:-:S04]  /*2130*/  FFMA R3, -R13, R0, 1 ;  /* 0x3f8000000d037423 */ /* 0x001fc80000000100 */
[----:B------:R-:W-:-:S04]  /*2140*/  FFMA R14, R0, R3, R0 ;  /* 0x00000003000e7223 */ /* 0x000fc80000000000 */
[----:B------:R-:W-:-:S04]  /*2150*/  FFMA R3, R6, R14, RZ ;  /* 0x0000000e06037223 */ /* 0x000fc800000000ff */
[----:B------:R-:W-:-:S04]  /*2160*/  FFMA R0, -R13, R3, R6 ;  /* 0x000000030d007223 */ /* 0x000fc80000000106 */
[----:B------:R-:W-:Y:S01]  /*2170*/  FFMA R3, R14, R0, R3 ;  /* 0x000000000e037223 */ /* 0x000fe20000000003 */
[----:B-1----:R-:W-:Y:S06]  /*2180*/  @!P0 BRA `(.L_x_61) ;  /* 0x0000000000148947 */ /* 0x002fec0003800000 */
[----:B------:R-:W-:Y:S02]  /*2190*/  MOV R31, R6 ;  /* 0x00000006001f7202 */ /* 0x000fe40000000f00 */
[----:B------:R-:W-:Y:S02]  /*21a0*/  MOV R29, R13 ;  /* 0x0000000d001d7202 */ /* 0x000fe40000000f00 */
[----:B------:R-:W-:-:S07]  /*21b0*/  MOV R24, 0x21d0 ;  /* 0x000021d000187802 */ /* 0x000fce0000000f00 */
[----:B------:R-:W-:Y:S05]  /*21c0*/  CALL.REL.NOINC `($__internal_1_$__cuda_sm3x_div_rn_noftz_f32_slowpath) ;  /* 0x00000008009c7944 */ /* 0x000fea0003c00000 */
[----:B------:R-:W-:-:S07]  /*21d0*/  MOV R3, R0 ;  /* 0x0000000000037202 */ /* 0x000fce0000000f00 */
.L_x_61:
[----:B------:R-:W-:Y:S05]  /*21e0*/  BSYNC.RECONVERGENT B2 ;  /* 0x0000000000027941 */ /* 0x000fea0003800200 */
.L_x_60:
        /* <DEDUP_REMOVED lines=14> */
.L_x_63:
[----:B------:R-:W-:Y:S05]  /*22d0*/  BSYNC.RECONVERGENT B2 ;  /* 0x0000000000027941 */ /* 0x000fea0003800200 */
.L_x_62:
[----:B------:R-:W-:Y:S01]  /*22e0*/  FMUL R0, R8, R8 ;  /* 0x0000000808007220 */ /* 0x000fe20000400000 */
[----:B------:R-:W-:Y:S03]  /*22f0*/  BSSY.RECONVERGENT B0, `(.L_x_64) ;  /* 0x000000e000007945 */ /* 0x000fe60003800200 */
[----:B------:R-:W-:-:S04]  /*2300*/  FFMA R0, R9, R9, R0 ;  /* 0x0000000909007223 */ /* 0x000fc80000000000 */
[----:B------:R-:W-:-:S04]  /*2310*/  FFMA R24, R7, R7, R0 ;  /* 0x0000000707187223 */ /* 0x000fc80000000000 */
[----:B------:R0:W1:Y:S01]  /*2320*/  MUFU.RSQ R5, R24 ;  /* 0x0000001800057308 */ /* 0x0000620000001400 */
[----:B------:R-:W-:-:S04]  /*2330*/  IADD3 R0, PT, PT, R24, -0xd000000, RZ ;  /* 0xf300000018007810 */ /* 0x000fc80007ffe0ff */
[----:B------:R-:W-:-:S13]  /*2340*/  ISETP.GT.U32.AND P0, PT, R0, 0x727fffff, PT ;  /* 0x727fffff0000780c */ /* 0x000fda0003f04070 */
[----:B01----:R-:W-:Y:S05]  /*2350*/  @!P0 BRA `(.L_x_65) ;  /* 0x00000000000c8947 */ /* 0x003fea0003800000 */
[----:B------:R-:W-:-:S07]  /*2360*/  MOV R0, 0x2380 ;  /* 0x0000238000007802 */ /* 0x000fce0000000f00 */
[----:B------:R-:W-:Y:S05]  /*2370*/  CALL.REL.NOINC `($__internal_0_$__cuda_sm20_sqrt_rn_f32_slowpath) ;  /* 0x0000000400d87944 */ /* 0x000fea0003c00000 */
[----:B------:R-:W-:Y:S05]  /*2380*/  BRA `(.L_x_66) ;  /* 0x0000000000107947 */ /* 0x000fea0003800000 */
.L_x_65:
[----:B------:R-:W-:Y:S01]  /*2390*/  FMUL.FTZ R29, R24, R5 ;  /* 0x00000005181d7220 */ /* 0x000fe20000410000 */
[----:B------:R-:W-:-:S03]  /*23a0*/  FMUL.FTZ R4, R5, 0.5 ;  /* 0x3f00000005047820 */ /* 0x000fc60000410000 */
[----:B------:R-:W-:-:S04]  /*23b0*/  FFMA R0, -R29, R29, R24 ;  /* 0x0000001d1d007223 */ /* 0x000fc80000000118 */
[----:B------:R-:W-:-:S07]  /*23c0*/  FFMA R29, R0, R4, R29 ;  /* 0x00000004001d7223 */ /* 0x000fce000000001d */
.L_x_66:
[----:B------:R-:W-:Y:S05]  /*23d0*/  BSYNC.RECONVERGENT B0 ;  /* 0x0000000000007941 */ /* 0x000fea0003800200 */
.L_x_64:
[----:B------:R-:W-:Y:S01]  /*23e0*/  FSETP.GEU.AND P0, PT, R29, 8, PT ;  /* 0x410000001d00780b */ /* 0x000fe20003f0e000 */
[----:B------:R-:W-:-:S12]  /*23f0*/  BSSY.RECONVERGENT B2, `(.L_x_67) ;  /* 0x000002a000027945 */ /* 0x000fd80003800200 */
[----:B------:R-:W-:Y:S05]  /*2400*/  @P0 BRA `(.L_x_68) ;  /* 0x0000000000a00947 */ /* 0x000fea0003800000 */
[----:B------:R-:W0:Y:S01]  /*2410*/  LDCU UR4, c[0x0][0x3c4] ;  /* 0x00007880ff0477ac */ /* 0x000e220008000800 */
[----:B------:R-:W-:Y:S01]  /*2420*/  BSSY.RECONVERGENT B0, `(.L_x_69) ;  /* 0x0000012000007945 */ /* 0x000fe20003800200 */
[----:B0-----:R-:W-:Y:S01]  /*2430*/  FFMA R8, R3, UR4, R8 ;  /* 0x0000000403087c23 */ /* 0x001fe20008000008 */
[----:B------:R-:W-:Y:S01]  /*2440*/  FFMA R9, R2, UR4, R9 ;  /* 0x0000000402097c23 */ /* 0x000fe20008000009 */
[----:B------:R-:W-:Y:S02]  /*2450*/  FFMA R7, R6, UR4, R7 ;  /* 0x0000000406077c23 */ /* 0x000fe40008000007 */
[----:B------:R-:W-:-:S04]  /*2460*/  FMUL R0, R8, R8 ;  /* 0x0000000808007220 */ /* 0x000fc80000400000 */
        /* <DEDUP_REMOVED lines=9> */
.L_x_70:
[----:B------:R-:W-:Y:S01]  /*2500*/  FMUL.FTZ R29, R24, R3 ;  /* 0x00000003181d7220 */ /* 0x000fe20000410000 */
[----:B------:R-:W-:-:S03]  /*2510*/  FMUL.FTZ R2, R3, 0.5 ;  /* 0x3f00000003027820 */ /* 0x000fc60000410000 */
[----:B------:R-:W-:-:S04]  /*2520*/  FFMA R0, -R29, R29, R24 ;  /* 0x0000001d1d007223 */ /* 0x000fc80000000118 */
[----:B------:R-:W-:-:S07]  /*2530*/  FFMA R29, R0, R2, R29 ;  /* 0x00000002001d7223 */ /* 0x000fce000000001d */
.L_x_71:
[----:B------:R-:W-:Y:S05]  /*2540*/  BSYNC.RECONVERGENT B0 ;  /* 0x0000000000007941 */ /* 0x000fea0003800200 */
.L_x_69:
[----:B------:R-:W-:-:S13]  /*2550*/  FSETP.GT.AND P0, PT, R29, 8, PT ;  /* 0x410000001d00780b */ /* 0x000fda0003f04000 */
[----:B------:R-:W-:Y:S05]  /*2560*/  @!P0 BRA `(.L_x_68) ;  /* 0x0000000000488947 */ /* 0x000fea0003800000 */
[----:B------:R-:W0:Y:S01]  /*2570*/  MUFU.RCP R0, R29 ;  /* 0x0000001d00007308 */ /* 0x000e220000001000 */
[----:B------:R-:W-:Y:S01]  /*2580*/  UMOV UR4, 0x41000000 ;  /* 0x4100000000047882 */ /* 0x000fe20000000000 */
[----:B------:R-:W-:Y:S01]  /*2590*/  BSSY.RECONVERGENT B3, `(.L_x_72) ;  /* 0x000000c000037945 */ /* 0x000fe20003800200 */
[----:B------:R-:W-:-:S05]  /*25a0*/  MOV R4, UR4 ;  /* 0x0000000400047c02 */ /* 0x000fca0008000f00 */
[----:B------:R-:W1:Y:S01]  /*25b0*/  FCHK P0, R4, R29 ;  /* 0x0000001d04007302 */ /* 0x000e620000000000 */
[----:B0-----:R-:W-:-:S04]  /*25c0*/  FFMA R3, R0, -R29, 1 ;  /* 0x3f80000000037423 */ /* 0x001fc8000000081d */
[----:B------:R-:W-:-:S04]  /*25d0*/  FFMA R0, R0, R3, R0 ;  /* 0x0000000300007223 */ /* 0x000fc80000000000 */
[----:B------:R-:W-:-:S04]  /*25e0*/  FFMA R2, R0, 8, RZ ;  /* 0x4100000000027823 */ /* 0x000fc800000000ff */
[----:B------:R-:W-:-:S04]  /*25f0*/  FFMA R3, R2, -R29, 8 ;  /* 0x4100000002037423 */ /* 0x000fc8000000081d */
[----:B------:R-:W-:Y:S01]  /*2600*/  FFMA R0, R0, R3, R2 ;  /* 0x0000000300007223 */ /* 0x000fe20000000002 */
[----:B-1----:R-:W-:Y:S06]  /*2610*/  @!P0 BRA `(.L_x_73) ;  /* 0x00000000000c8947 */ /* 0x002fec0003800000 */
[----:B------:R-:W-:Y:S01]  /*2620*/  HFMA2 R31, -RZ, RZ, 2.5, 0 ;  /* 0x41000000ff1f7431 */ /* 0x000fe200000001ff */
[----:B------:R-:W-:-:S07]  /*2630*/  MOV R24, 0x2650 ;  /* 0x0000265000187802 */ /* 0x000fce0000000f00 */
[----:B------:R-:W-:Y:S05]  /*2640*/  CALL.REL.NOINC `($__internal_1_$__cuda_sm3x_div_rn_noftz_f32_slowpath) ;  /* 0x00000004007c7944 */ /* 0x000fea0003c00000 */
.L_x_73:
[----:B------:R-:W-:Y:S05]  /*2650*/  BSYNC.RECONVERGENT B3 ;  /* 0x0000000000037941 */ /* 0x000fea0003800200 */
.L_x_72:
[-C--:B------:R-:W-:Y:S01]  /*2660*/  FMUL R9, R9, R0.reuse ;  /* 0x0000000009097220 */ /* 0x080fe20000400000 */
[-C--:B------:R-:W-:Y:S01]  /*2670*/  FMUL R8, R8, R0.reuse ;  /* 0x0000000008087220 */ /* 0x080fe20000400000 */
[----:B------:R-:W-:-:S07]  /*2680*/  FMUL R7, R7, R0 ;  /* 0x0000000007077220 */ /* 0x000fce0000400000 */
.L_x_68:
[----:B------:R-:W-:Y:S05]  /*2690*/  BSYNC.RECONVERGENT B2 ;  /* 0x0000000000027941 */ /* 0x000fea0003800200 */
.L_x_67:
[----:B------:R-:W0:Y:S01]  /*26a0*/  LDCU UR4, c[0x0][0x3c4] ;  /* 0x00007880ff0477ac */ /* 0x000e220008000800 */
[----:B------:R-:W-:Y:S01]  /*26b0*/  BSSY.RECONVERGENT B0, `(.L_x_74) ;  /* 0x0000015000007945 */ /* 0x000fe20003800200 */
[----:B0-----:R-:W-:Y:S01]  /*26c0*/  FFMA R12, R9, UR4, R12 ;  /* 0x00000004090c7c23 */ /* 0x001fe2000800000c */
[----:B------:R-:W-:Y:S01]  /*26d0*/  FFMA R0, R8, UR4, R11 ;  /* 0x0000000408007c23 */ /* 0x000fe2000800000b */
[----:B------:R-:W-:-:S03]  /*26e0*/  FFMA R10, R7, UR4, R10 ;  /* 0x00000004070a7c23 */ /* 0x000fc6000800000a */
[----:B------:R-:W-:-:S13]  /*26f0*/  FSETP.GEU.AND P0, PT, R12, -R21, PT ;  /* 0x800000150c00720b */ /* 0x000fda0003f0e000 */
[----:B------:R-:W-:Y:S05]  /*2700*/  @P0 BRA `(.L_x_75) ;  /* 0x00000000001c0947 */ /* 0x000fea0003800000 */
[----:B------:R-:W0:Y:S02]  /*2710*/  LDC.64 R2, c[0x0][0x3d0] ;  /* 0x0000f400ff027b82 */ /* 0x000e240000000a00 */
[----:B0-----:R-:W2:Y:S02]  /*2720*/  LDG.E R2, desc[UR10][R2.64] ;  /* 0x0000000a02027981 */ /* 0x001ea4000c1e1900 */
[----:B--2---:R-:W-:-:S13]  /*2730*/  ISETP.NE.AND P0, PT, R2, RZ, PT ;  /* 0x000000ff0200720c */ /* 0x004fda0003f05270 */
[----:B------:R-:W-:Y:S01]  /*2740*/  @P0 FADD R12, R21, -0.0099999997764825820923 ;  /* 0xbc23d70a150c0421 */ /* 0x000fe20000000000 */
[----:B------:R-:W-:Y:S01]  /*2750*/  @!P0 FMUL R9, R9, -0.69999998807907104492 ;  /* 0xbf33333309098820 */ /* 0x000fe20000400000 */
[----:B------:R-:W-:Y:S01]  /*2760*/  @!P0 FADD R12, -R21, -RZ ;  /* 0x800000ff150c8221 */ /* 0x000fe20000000100 */
[----:B------:R-:W-:Y:S06]  /*2770*/  BRA `(.L_x_76) ;  /* 0x0000000000207947 */ /* 0x000fec0003800000 */
.L_x_75:
[----:B------:R-:W-:-:S13]  /*2780*/  FSETP.GT.AND P0, PT, R12, R21, PT ;  /* 0x000000150c00720b */ /* 0x000fda0003f04000 */
[----:B------:R-:W-:Y:S05]  /*2790*/  @!P0 BRA `(.L_x_76) ;  /* 0x0000000000188947 */ /* 0x000fea0003800000 */
[----:B------:R-:W0:Y:S02]  /*27a0*/  LDC.64 R2, c[0x0][0x3d0] ;  /* 0x0000f400ff027b82 */ /* 0x000e240000000a00 */
[----:B0-----:R-:W2:Y:S02]  /*27b0*/  LDG.E R2, desc[UR10][R2.64+0x4] ;  /* 0x0000040a02027981 */ /* 0x001ea4000c1e1900 */
[----:B--2---:R-:W-:-:S13]  /*27c0*/  ISETP.NE.AND P0, PT, R2, RZ, PT ;  /* 0x000000ff0200720c */ /* 0x004fda0003f05270 */
[----:B------:R-:W-:Y:S01]  /*27d0*/  @P0 FADD R12, -R21, 0.0099999997764825820923 ;  /* 0x3c23d70a150c0421 */ /* 0x000fe20000000100 */
[----:B------:R-:W-:Y:S01]  /*27e0*/  @!P0 FMUL R9, R9, -0.69999998807907104492 ;  /* 0xbf33333309098820 */ /* 0x000fe20000400000 */
[----:B------:R-:W-:-:S07]  /*27f0*/  @!P0 MOV R12, R21 ;  /* 0x00000015000c8202 */ /* 0x000fce0000000f00 */
.L_x_76:
[----:B------:R-:W-:Y:S05]  /*2800*/  BSYNC.RECONVERGENT B0 ;  /* 0x0000000000007941 */ /* 0x000fea0003800200 */
.L_x_74:
[----:B------:R-:W-:Y:S01]  /*2810*/  FSETP.GEU.AND P0, PT, R0, -R21, PT ;  /* 0x800000150000720b */ /* 0x000fe20003f0e000 */
[----:B------:R-:W-:-:S12]  /*2820*/  BSSY.RECONVERGENT B0, `(.L_x_77) ;  /* 0x0000011000007945 */ /* 0x000fd80003800200 */
[----:B------:R-:W-:Y:S05]  /*2830*/  @P0 BRA `(.L_x_78) ;  /* 0x00000000001c0947 */ /* 0x000fea0003800000 */
[----:B------:R-:W0:Y:S02]  /*2840*/  LDC.64 R2, c[0x0][0x3d0] ;  /* 0x0000f400ff027b82 */ /* 0x000e240000000a00 */
[----:B0-----:R-:W2:Y:S02]  /*2850*/  LDG.E R2, desc[UR10][R2.64+0x8] ;  /* 0x0000080a02027981 */ /* 0x001ea4000c1e1900 */
[----:B--2---:R-:W-:-:S13]  /*2860*/  ISETP.NE.AND P0, PT, R2, RZ, PT ;  /* 0x000000ff0200720c */ /* 0x004fda0003f05270 */
[C---:B------:R-:W-:Y:S01]  /*2870*/  @P0 FADD R0, R21.reuse, -0.0099999997764825820923 ;  /* 0xbc23d70a15000421 */ /* 0x040fe20000000000 */
[----:B------:R-:W-:Y:S01]  /*2880*/  @!P0 FMUL R8, R8, -0.69999998807907104492 ;  /* 0xbf33333308088820 */ /* 0x000fe20000400000 */
[----:B------:R-:W-:Y:S01]  /*2890*/  @!P0 FADD R0, -R21, -RZ ;  /* 0x800000ff15008221 */ /* 0x000fe20000000100 */
[----:B------:R-:W-:Y:S06]  /*28a0*/  BRA `(.L_x_79) ;  /* 0x0000000000207947 */ /* 0x000fec0003800000 */
.L_x_78:
        /* <DEDUP_REMOVED lines=8> */
.L_x_79:
[----:B------:R-:W-:Y:S05]  /*2930*/  BSYNC.RECONVERGENT B0 ;  /* 0x0000000000007941 */ /* 0x000fea0003800200 */
.L_x_77:
[----:B------:R-:W-:Y:S01]  /*2940*/  FSETP.GEU.AND P0, PT, R10, -R21, PT ;  /* 0x800000150a00720b */ /* 0x000fe20003f0e000 */
[----:B------:R-:W-:-:S12]  /*2950*/  BSSY.RECONVERGENT B0, `(.L_x_80) ;  /* 0x0000011000007945 */ /* 0x000fd80003800200 */
        /* <DEDUP_REMOVED lines=8> */
.L_x_81:
        /* <DEDUP_REMOVED lines=8> */
.L_x_82:
[----:B------:R-:W-:Y:S05]  /*2a60*/  BSYNC.RECONVERGENT B0 ;  /* 0x0000000000007941 */ /* 0x000fea0003800200 */
.L_x_80:
[----:B------:R-:W-:Y:S04]  /*2a70*/  STG.E desc[UR10][R16.64], R12 ;  /* 0x0000000c10007986 */ /* 0x000fe8000c10190a */
[----:B------:R-:W-:Y:S04]  /*2a80*/  STG.E desc[UR10][R16.64+0x4], R0 ;  /* 0x0000040010007986 */ /* 0x000fe8000c10190a */
[----:B------:R-:W-:Y:S04]  /*2a90*/  STG.E desc[UR10][R16.64+0x8], R10 ;  /* 0x0000080a10007986 */ /* 0x000fe8000c10190a */
[----:B------:R-:W-:Y:S04]  /*2aa0*/  STG.E desc[UR10][R18.64], R9 ;  /* 0x0000000912007986 */ /* 0x000fe8000c10190a */
[----:B------:R-:W-:Y:S04]  /*2ab0*/  STG.E desc[UR10][R18.64+0x4], R8 ;  /* 0x0000040812007986 */ /* 0x000fe8000c10190a */
[----:B------:R-:W-:Y:S01]  /*2ac0*/  STG.E desc[UR10][R18.64+0x8], R7 ;  /* 0x0000080712007986 */ /* 0x000fe2000c10190a */
[----:B------:R-:W-:Y:S05]  /*2ad0*/  EXIT ;  /* 0x000000000000794d */ /* 0x000fea0003800000 */
        .weak           $__internal_0_$__cuda_sm20_sqrt_rn_f32_slowpath
        .type           $__internal_0_$__cuda_sm20_sqrt_rn_f32_slowpath,@function
        .size           $__internal_0_$__cuda_sm20_sqrt_rn_f32_slowpath,($__internal_1_$__cuda_sm3x_div_rn_noftz_f32_slowpath - $__internal_0_$__cuda_sm20_sqrt_rn_f32_slowpath)
$__internal_0_$__cuda_sm20_sqrt_rn_f32_slowpath:
[----:B------:R-:W-:-:S13]  /*2ae0*/  LOP3.LUT P0, RZ, R24, 0x7fffffff, RZ, 0xc0, !PT ;  /* 0x7fffffff18ff7812 */ /* 0x000fda000780c0ff */
[----:B------:R-:W-:Y:S01]  /*2af0*/  @!P0 MOV R29, R24 ;  /* 0x00000018001d8202 */ /* 0x000fe20000000f00 */
[----:B------:R-:W-:Y:S06]  /*2b00*/  @!P0 BRA `(.L_x_83) ;  /* 0x0000000000408947 */ /* 0x000fec0003800000 */
[----:B------:R-:W-:-:S13]  /*2b10*/  FSETP.GEU.FTZ.AND P0, PT, R24, RZ, PT ;  /* 0x000000ff1800720b */ /* 0x000fda0003f1e000 */
[----:B------:R-:W-:Y:S01]  /*2b20*/  @!P0 MOV R29, 0x7fffffff ;  /* 0x7fffffff001d8802 */ /* 0x000fe20000000f00 */
[----:B------:R-:W-:Y:S06]  /*2b30*/  @!P0 BRA `(.L_x_83) ;  /* 0x0000000000348947 */ /* 0x000fec0003800000 */
[----:B------:R-:W-:-:S13]  /*2b40*/  FSETP.GTU.FTZ.AND P0, PT, |R24|, +INF , PT ;  /* 0x7f8000001800780b */ /* 0x000fda0003f1c200 */
[----:B------:R-:W-:Y:S01]  /*2b50*/  @P0 FADD.FTZ R29, R24, 1 ;  /* 0x3f800000181d0421 */ /* 0x000fe20000010000 */
[----:B------:R-:W-:Y:S06]  /*2b60*/  @P0 BRA `(.L_x_83) ;  /* 0x0000000000280947 */ /* 0x000fec0003800000 */
[----:B------:R-:W-:-:S13]  /*2b70*/  FSETP.NEU.FTZ.AND P0, PT, |R24|, +INF , PT ;  /* 0x7f8000001800780b */ /* 0x000fda0003f1d200 */
[----:B------:R-:W-:Y:S01]  /*2b80*/  @P0 FFMA R28, R24, 1.84467440737095516160e+19, RZ ;  /* 0x5f800000181c0823 */ /* 0x000fe200000000ff */
[----:B------:R-:W-:-:S03]  /*2b90*/  @!P0 MOV R29, R24 ;  /* 0x00000018001d8202 */ /* 0x000fc60000000f00 */
[----:B------:R-:W0:Y:S02]  /*2ba0*/  @P0 MUFU.RSQ R25, R28 ;  /* 0x0000001c00190308 */ /* 0x000e240000001400 */
[----:B0-----:R-:W-:Y:S01]  /*2bb0*/  @P0 FMUL.FTZ R27, R28, R25 ;  /* 0x000000191c1b0220 */ /* 0x001fe20000410000 */
[----:B------:R-:W-:-:S03]  /*2bc0*/  @P0 FMUL.FTZ R25, R25, 0.5 ;  /* 0x3f00000019190820 */ /* 0x000fc60000410000 */
[----:B------:R-:W-:-:S04]  /*2bd0*/  @P0 FADD.FTZ R26, -R27, -RZ ;  /* 0x800000ff1b1a0221 */ /* 0x000fc80000010100 */
[----:B------:R-:W-:-:S04]  /*2be0*/  @P0 FFMA R26, R27, R26, R28 ;  /* 0x0000001a1b1a0223 */ /* 0x000fc8000000001c */
[----:B------:R-:W-:-:S04]  /*2bf0*/  @P0 FFMA R25, R26, R25, R27 ;  /* 0x000000191a190223 */ /* 0x000fc8000000001b */
[----:B------:R-:W-:-:S07]  /*2c00*/  @P0 FMUL.FTZ R29, R25, 2.3283064365386962891e-10 ;  /* 0x2f800000191d0820 */ /* 0x000fce0000410000 */
.L_x_83:
[----:B------:R-:W-:Y:S01]  /*2c10*/  HFMA2 R25, -RZ, RZ, 0, 0 ;  /* 0x00000000ff197431 */ /* 0x000fe200000001ff */
[----:B------:R-:W-:-:S04]  /*2c20*/  MOV R24, R0 ;  /* 0x0000000000187202 */ /* 0x000fc80000000f00 */
[----:B------:R-:W-:Y:S05]  /*2c30*/  RET.REL.NODEC R24 `(update_particles_cuda) ;  /* 0xffffffd018f07950 */ /* 0x000fea0003c3ffff */
        .weak           $__internal_1_$__cuda_sm3x_div_rn_noftz_f32_slowpath
        .type           $__internal_1_$__cuda_sm3x_div_rn_noftz_f32_slowpath,@function
        .size           $__internal_1_$__cuda_sm3x_div_rn_noftz_f32_slowpath,(.L_x_97 - $__internal_1_$__cuda_sm3x_div_rn_noftz_f32_slowpath)
$__internal_1_$__cuda_sm3x_div_rn_noftz_f32_slowpath:
[----:B------:R-:W-:Y:S01]  /*2c40*/  SHF.R.U32.HI R25, RZ, 0x17, R29 ;  /* 0x00000017ff197819 */ /* 0x000fe2000001161d */
[----:B------:R-:W-:Y:S01]  /*2c50*/  BSSY.RECONVERGENT B0, `(.L_x_84) ;  /* 0x0000062000007945 */ /* 0x000fe20003800200 */
[----:B------:R-:W-:Y:S02]  /*2c60*/  SHF.R.U32.HI R28, RZ, 0x17, R31 ;  /* 0x00000017ff1c7819 */ /* 0x000fe4000001161f */
[----:B------:R-:W-:Y:S02]  /*2c70*/  LOP3.LUT R25, R25, 0xff, RZ, 0xc0, !PT ;  /* 0x000000ff19197812 */ /* 0x000fe400078ec0ff */
[----:B------:R-:W-:Y:S02]  /*2c80*/  LOP3.LUT R28, R28, 0xff, RZ, 0xc0, !PT ;  /* 0x000000ff1c1c7812 */ /* 0x000fe400078ec0ff */
[----:B------:R-:W-:Y:S02]  /*2c90*/  IADD3 R0, PT, PT, R25, -0x1, RZ ;  /* 0xffffffff19007810 */ /* 0x000fe40007ffe0ff */
[----:B------:R-:W-:-:S02]  /*2ca0*/  IADD3 R27, PT, PT, R28, -0x1, RZ ;  /* 0xffffffff1c1b7810 */ /* 0x000fc40007ffe0ff */
[----:B------:R-:W-:-:S04]  /*2cb0*/  ISETP.GT.U32.AND P0, PT, R0, 0xfd, PT ;  /* 0x000000fd0000780c */ /* 0x000fc80003f04070 */
[----:B------:R-:W-:-:S13]  /*2cc0*/  ISETP.GT.U32.OR P0, PT, R27, 0xfd, P0 ;  /* 0x000000fd1b00780c */ /* 0x000fda0000704470 */
[----:B------:R-:W-:Y:S01]  /*2cd0*/  @!P0 MOV R26, RZ ;  /* 0x000000ff001a8202 */ /* 0x000fe20000000f00 */
[----:B------:R-:W-:Y:S06]  /*2ce0*/  @!P0 BRA `(.L_x_85) ;  /* 0x00000000005c8947 */ /* 0x000fec0003800000 */
[----:B------:R-:W-:Y:S02]  /*2cf0*/  FSETP.GTU.FTZ.AND P0, PT, |R31|, +INF , PT ;  /* 0x7f8000001f00780b */ /* 0x000fe40003f1c200 */
[----:B------:R-:W-:-:S04]  /*2d00*/  FSETP.GTU.FTZ.AND P1, PT, |R29|, +INF , PT ;  /* 0x7f8000001d00780b */ /* 0x000fc80003f3c200 */
[----:B------:R-:W-:-:S13]  /*2d10*/  PLOP3.LUT P0, PT, P0, P1, PT, 0xf8, 0x8f ;  /* 0x00000000008f781c */ /* 0x000fda0000703f70 */
[----:B------:R-:W-:Y:S05]  /*2d20*/  @P0 BRA `(.L_x_86) ;  /* 0x00000004004c0947 */ /* 0x000fea0003800000 */
[----:B------:R-:W-:-:S13]  /*2d30*/  LOP3.LUT P0, RZ, R29, 0x7fffffff, R31, 0xc8, !PT ;  /* 0x7fffffff1dff7812 */ /* 0x000fda000780c81f */
[----:B------:R-:W-:Y:S05]  /*2d40*/  @!P0 BRA `(.L_x_87) ;  /* 0x00000004003c8947 */ /* 0x000fea0003800000 */
[----:B------:R-:W-:Y:S02]  /*2d50*/  FSETP.NEU.FTZ.AND P2, PT, |R31|, +INF , PT ;  /* 0x7f8000001f00780b */ /* 0x000fe40003f5d200 */
[----:B------:R-:W-:Y:S02]  /*2d60*/  FSETP.NEU.FTZ.AND P1, PT, |R29|, +INF , PT ;  /* 0x7f8000001d00780b */ /* 0x000fe40003f3d200 */
[----:B------:R-:W-:-:S11]  /*2d70*/  FSETP.NEU.FTZ.AND P0, PT, |R31|, +INF , PT ;  /* 0x7f8000001f00780b */ /* 0x000fd60003f1d200 */
[----:B------:R-:W-:Y:S05]  /*2d80*/  @!P1 BRA !P2, `(.L_x_87) ;  /* 0x00000004002c9947 */ /* 0x000fea0005000000 */
[----:B------:R-:W-:-:S04]  /*2d90*/  LOP3.LUT P2, RZ, R31, 0x7fffffff, RZ, 0xc0, !PT ;  /* 0x7fffffff1fff7812 */ /* 0x000fc8000784c0ff */
[----:B------:R-:W-:-:S13]  /*2da0*/  PLOP3.LUT P1, PT, P1, P2, PT, 0x2f, 0xf2 ;  /* 0x0000000000f2781c */ /* 0x000fda0000f24577 */
[----:B------:R-:W-:Y:S05]  /*2db0*/  @P1 BRA `(.L_x_88) ;  /* 0x0000000400181947 */ /* 0x000fea0003800000 */
[----:B------:R-:W-:-:S04]  /*2dc0*/  LOP3.LUT P1, RZ, R29, 0x7fffffff, RZ, 0xc0, !PT ;  /* 0x7fffffff1dff7812 */ /* 0x000fc8000782c0ff */
[----:B------:R-:W-:-:S13]  /*2dd0*/  PLOP3.LUT P0, PT, P0, P1, PT, 0x2f, 0xf2 ;  /* 0x0000000000f2781c */ /* 0x000fda0000702577 */
[----:B------:R-:W-:Y:S05]  /*2de0*/  @P0 BRA `(.L_x_89) ;  /* 0x0000000400000947 */ /* 0x000fea0003800000 */
[----:B------:R-:W-:Y:S02]  /*2df0*/  ISETP.GE.AND P0, PT, R27, RZ, PT ;  /* 0x000000ff1b00720c */ /* 0x000fe40003f06270 */
[----:B------:R-:W-:-:S11]  /*2e00*/  ISETP.GE.AND P1, PT, R0, RZ, PT ;  /* 0x000000ff0000720c */ /* 0x000fd60003f26270 */
[----:B------:R-:W-:Y:S01]  /*2e10*/  @P0 MOV R26, RZ ;  /* 0x000000ff001a0202 */ /* 0x000fe20000000f00 */
[----:B------:R-:W-:Y:S01]  /*2e20*/  @!P0 FFMA R31, R31, 1.84467440737095516160e+19, RZ ;  /* 0x5f8000001f1f8823 */ /* 0x000fe200000000ff */
[----:B------:R-:W-:Y:S01]  /*2e30*/  @!P0 MOV R26, 0xffffffc0 ;  /* 0xffffffc0001a8802 */ /* 0x000fe20000000f00 */
[----:B------:R-:W-:-:S03]  /*2e40*/  @!P1 FFMA R29, R29, 1.84467440737095516160e+19, RZ ;  /* 0x5f8000001d1d9823 */ /* 0x000fc600000000ff */
[----:B------:R-:W-:-:S07]  /*2e50*/  @!P1 IADD3 R26, PT, PT, R26, 0x40, RZ ;  /* 0x000000401a1a9810 */ /* 0x000fce0007ffe0ff */
.L_x_85:
[----:B------:R-:W-:Y:S01]  /*2e60*/  LEA R34, R25, 0xc0800000, 0x17 ;  /* 0xc080000019227811 */ /* 0x000fe200078eb8ff */
[----:B------:R-:W-:Y:S01]  /*2e70*/  BSSY.RECONVERGENT B1, `(.L_x_90) ;  /* 0x0000036000017945 */ /* 0x000fe20003800200 */
[----:B------:R-:W-:Y:S02]  /*2e80*/  IADD3 R28, PT, PT, R28, -0x7f, RZ ;  /* 0xffffff811c1c7810 */ /* 0x000fe40007ffe0ff */
[----:B------:R-:W-:-:S04]  /*2e90*/  IADD3 R34, PT, PT, -R34, R29, RZ ;  /* 0x0000001d22227210 */ /* 0x000fc80007ffe1ff */
[----:B------:R-:W0:Y:S01]  /*2ea0*/  MUFU.RCP R0, R34 ;  /* 0x0000002200007308 */ /* 0x000e220000001000 */
[----:B------:R-:W-:-:S04]  /*2eb0*/  FADD.FTZ R29, -R34, -RZ ;  /* 0x800000ff221d7221 */ /* 0x000fc80000010100 */
[----:B0-----:R-:W-:-:S04]  /*2ec0*/  FFMA R27, R0, R29, 1 ;  /* 0x3f800000001b7423 */ /* 0x001fc8000000001d */
[----:B------:R-:W-:Y:S01]  /*2ed0*/  FFMA R27, R0, R27, R0 ;  /* 0x0000001b001b7223 */ /* 0x000fe20000000000 */
[----:B------:R-:W-:-:S04]  /*2ee0*/  IMAD R0, R28, -0x800000, R31 ;  /* 0xff8000001c007824 */ /* 0x000fc800078e021f */
[----:B------:R-:W-:-:S04]  /*2ef0*/  FFMA R30, R0, R27, RZ ;  /* 0x0000001b001e7223 */ /* 0x000fc800000000ff */
[----:B------:R-:W-:-:S04]  /*2f00*/  FFMA R31, R29, R30, R0 ;  /* 0x0000001e1d1f7223 */ /* 0x000fc80000000000 */
[----:B------:R-:W-:Y:S01]  /*2f10*/  FFMA R30, R27, R31, R30 ;  /* 0x0000001f1b1e7223 */ /* 0x000fe2000000001e */
[----:B------:R-:W-:-:S03]  /*2f20*/  IADD3 R31, PT, PT, R28, 0x7f, -R25 ;  /* 0x0000007f1c1f7810 */ /* 0x000fc60007ffe819 */
[----:B------:R-:W-:Y:S01]  /*2f30*/  FFMA R29, R29, R30, R0 ;  /* 0x0000001e1d1d7223 */ /* 0x000fe20000000000 */
[----:B------:R-:W-:-:S03]  /*2f40*/  IADD3 R31, PT, PT, R31, R26, RZ ;  /* 0x0000001a1f1f7210 */ /* 0x000fc60007ffe0ff */
[----:B------:R-:W-:-:S05]  /*2f50*/  FFMA R0, R27, R29, R30 ;  /* 0x0000001d1b007223 */ /* 0x000fca000000001e */
[----:B------:R-:W-:-:S04]  /*2f60*/  SHF.R.U32.HI R25, RZ, 0x17, R0 ;  /* 0x00000017ff197819 */ /* 0x000fc80000011600 */
[----:B------:R-:W-:-:S04]  /*2f70*/  LOP3.LUT R26, R25, 0xff, RZ, 0xc0, !PT ;  /* 0x000000ff191a7812 */ /* 0x000fc800078ec0ff */
[----:B------:R-:W-:-:S04]  /*2f80*/  IADD3 R25, PT, PT, R26, R31, RZ ;  /* 0x0000001f1a197210 */ /* 0x000fc80007ffe0ff */
[----:B------:R-:W-:-:S04]  /*2f90*/  IADD3 R26, PT, PT, R25, -0x1, RZ ;  /* 0xffffffff191a7810 */ /* 0x000fc80007ffe0ff */
[----:B------:R-:W-:-:S13]  /*2fa0*/  ISETP.GE.U32.AND P0, PT, R26, 0xfe, PT ;  /* 0x000000fe1a00780c */ /* 0x000fda0003f06070 */
[----:B------:R-:W-:Y:S05]  /*2fb0*/  @!P0 BRA `(.L_x_91) ;  /* 0x0000000000808947 */ /* 0x000fea0003800000 */
[----:B------:R-:W-:-:S13]  /*2fc0*/  ISETP.GT.AND P0, PT, R25, 0xfe, PT ;  /* 0x000000fe1900780c */ /* 0x000fda0003f04270 */
[----:B------:R-:W-:Y:S05]  /*2fd0*/  @P0 BRA `(.L_x_92) ;  /* 0x00000000006c0947 */ /* 0x000fea0003800000 */
[----:B------:R-:W-:-:S13]  /*2fe0*/  ISETP.GE.AND P0, PT, R25, 0x1, PT ;  /* 0x000000011900780c */ /* 0x000fda0003f06270 */
[----:B------:R-:W-:Y:S05]  /*2ff0*/  @P0 BRA `(.L_x_93) ;  /* 0x0000000000740947 */ /* 0x000fea0003800000 */
[----:B------:R-:W-:Y:S02]  /*3000*/  ISETP.GE.AND P0, PT, R25, -0x18, PT ;  /* 0xffffffe81900780c */ /* 0x000fe40003f06270 */
[----:B------:R-:W-:-:S11]  /*3010*/  LOP3.LUT R0, R0, 0x80000000, RZ, 0xc0, !PT ;  /* 0x8000000000007812 */ /* 0x000fd600078ec0ff */
[----:B------:R-:W-:Y:S05]  /*3020*/  @!P0 BRA `(.L_x_93) ;  /* 0x0000000000688947 */ /* 0x000fea0003800000 */
[CCC-:B------:R-:W-:Y:S01]  /*3030*/  FFMA.RZ R26, R27.reuse, R29.reuse, R30.reuse ;  /* 0x0000001d1b1a7223 */ /* 0x1c0fe2000000c01e */
[CCC-:B------:R-:W-:Y:S01]  /*3040*/  FFMA.RP R28, R27.reuse, R29.reuse, R30.reuse ;  /* 0x0000001d1b1c7223 */ /* 0x1c0fe2000000801e */
[----:B------:R-:W-:Y:S01]  /*3050*/  FFMA.RM R29, R27, R29, R30 ;  /* 0x0000001d1b1d7223 */ /* 0x000fe2000000401e */
[C---:B------:R-:W-:Y:S02]  /*3060*/  IADD3 R27, PT, PT, R25.reuse, 0x20, RZ ;  /* 0x00000020191b7810 */ /* 0x040fe40007ffe0ff */
[----:B------:R-:W-:Y:S02]  /*3070*/  LOP3.LUT R26, R26, 0x7fffff, RZ, 0xc0, !PT ;  /* 0x007fffff1a1a7812 */ /* 0x000fe400078ec0ff */
[C---:B------:R-:W-:Y:S02]  /*3080*/  ISETP.NE.AND P2, PT, R25.reuse, RZ, PT ;  /* 0x000000ff1900720c */ /* 0x040fe40003f45270 */
[----:B------:R-:W-:Y:S02]  /*3090*/  LOP3.LUT R26, R26, 0x800000, RZ, 0xfc, !PT ;  /* 0x008000001a1a7812 */ /* 0x000fe400078efcff */
[----:B------:R-:W-:-:S02]  /*30a0*/  ISETP.NE.AND P1, PT, R25, RZ, PT ;  /* 0x000000ff1900720c */ /* 0x000fc40003f25270 */
[----:B------:R-:W-:Y:S02]  /*30b0*/  IADD3 R25, PT, PT, -R25, RZ, RZ ;  /* 0x000000ff19197210 */ /* 0x000fe40007ffe1ff */
[----:B------:R-:W-:Y:S02]  /*30c0*/  SHF.L.U32 R27, R26, R27, RZ ;  /* 0x0000001b1a1b7219 */ /* 0x000fe400000006ff */
[----:B------:R-:W-:Y:S02]  /*30d0*/  FSETP.NEU.FTZ.AND P0, PT, R28, R29, PT ;  /* 0x0000001d1c00720b */ /* 0x000fe40003f1d000 */
[----:B------:R-:W-:Y:S02]  /*30e0*/  SEL R25, R25, RZ, P2 ;  /* 0x000000ff19197207 */ /* 0x000fe40001000000 */
[----:B------:R-:W-:Y:S02]  /*30f0*/  ISETP.NE.AND P1, PT, R27, RZ, P1 ;  /* 0x000000ff1b00720c */ /* 0x000fe40000f25270 */
[----:B------:R-:W-:-:S02]  /*3100*/  SHF.R.U32.HI R28, RZ, R25, R26 ;  /* 0x00000019ff1c7219 */ /* 0x000fc4000001161a */
[----:B------:R-:W-:Y:S02]  /*3110*/  PLOP3.LUT P0, PT, P0, P1, PT, 0xf8, 0x8f ;  /* 0x00000000008f781c */ /* 0x000fe40000703f70 */
[----:B------:R-:W-:Y:S02]  /*3120*/  SHF.R.U32.HI R26, RZ, 0x1, R28 ;  /* 0x00000001ff1a7819 */ /* 0x000fe4000001161c */
[----:B------:R-:W-:-:S04]  /*3130*/  SEL R25, RZ, 0x1, !P0 ;  /* 0x00000001ff197807 */ /* 0x000fc80004000000 */
[----:B------:R-:W-:-:S04]  /*3140*/  LOP3.LUT R25, R25, 0x1, R26, 0xf8, !PT ;  /* 0x0000000119197812 */ /* 0x000fc800078ef81a */
[----:B------:R-:W-:-:S04]  /*3150*/  LOP3.LUT R25, R25, R28, RZ, 0xc0, !PT ;  /* 0x0000001c19197212 */ /* 0x000fc800078ec0ff */
[----:B------:R-:W-:-:S04]  /*3160*/  IADD3 R25, PT, PT, R26, R25, RZ ;  /* 0x000000191a197210 */ /* 0x000fc80007ffe0ff */
[----:B------:R-:W-:Y:S01]  /*3170*/  LOP3.LUT R0, R25, R0, RZ, 0xfc, !PT ;  /* 0x0000000019007212 */ /* 0x000fe200078efcff */
[----:B------:R-:W-:Y:S06]  /*3180*/  BRA `(.L_x_93) ;  /* 0x0000000000107947 */ /* 0x000fec0003800000 */
.L_x_92:
[----:B------:R-:W-:-:S04]  /*3190*/  LOP3.LUT R0, R0, 0x80000000, RZ, 0xc0, !PT ;  /* 0x8000000000007812 */ /* 0x000fc800078ec0ff */
[----:B------:R-:W-:Y:S01]  /*31a0*/  LOP3.LUT R0, R0, 0x7f800000, RZ, 0xfc, !PT ;  /* 0x7f80000000007812 */ /* 0x000fe200078efcff */
[----:B------:R-:W-:Y:S06]  /*31b0*/  BRA `(.L_x_93) ;  /* 0x0000000000047947 */ /* 0x000fec0003800000 */
.L_x_91:
[----:B------:R-:W-:-:S07]  /*31c0*/  LEA R0, R31, R0, 0x17 ;  /* 0x000000001f007211 */ /* 0x000fce00078eb8ff */
.L_x_93:
[----:B------:R-:W-:Y:S05]  /*31d0*/  BSYNC.RECONVERGENT B1 ;  /* 0x0000000000017941 */ /* 0x000fea0003800200 */
.L_x_90:
[----:B------:R-:W-:Y:S05]  /*31e0*/  BRA `(.L_x_94) ;  /* 0x0000000000207947 */ /* 0x000fea0003800000 */
.L_x_89:
[----:B------:R-:W-:-:S04]  /*31f0*/  LOP3.LUT R29, R29, 0x80000000, R31, 0x48, !PT ;  /* 0x800000001d1d7812 */ /* 0x000fc800078e481f */
[----:B------:R-:W-:Y:S01]  /*3200*/  LOP3.LUT R0, R29, 0x7f800000, RZ, 0xfc, !PT ;  /* 0x7f8000001d007812 */ /* 0x000fe200078efcff */
[----:B------:R-:W-:Y:S06]  /*3210*/  BRA `(.L_x_94) ;  /* 0x0000000000147947 */ /* 0x000fec0003800000 */
.L_x_88:
[----:B------:R-:W-:Y:S01]  /*3220*/  LOP3.LUT R0, R29, 0x80000000, R31, 0x48, !PT ;  /* 0x800000001d007812 */ /* 0x000fe200078e481f */
[----:B------:R-:W-:Y:S06]  /*3230*/  BRA `(.L_x_94) ;  /* 0x00000000000c7947 */ /* 0x000fec0003800000 */
.L_x_87:
[----:B------:R-:W0:Y:S01]  /*3240*/  MUFU.RSQ R0, -QNAN ;  /* 0xffc0000000007908 */ /* 0x000e220000001400 */
[----:B------:R-:W-:Y:S05]  /*3250*/  BRA `(.L_x_94) ;  /* 0x0000000000047947 */ /* 0x000fea0003800000 */
.L_x_86:
[----:B------:R-:W-:-:S07]  /*3260*/  FADD.FTZ R0, R31, R29 ;  /* 0x0000001d1f007221 */ /* 0x000fce0000010000 */
.L_x_94:
[----:B------:R-:W-:Y:S05]  /*3270*/  BSYNC.RECONVERGENT B0 ;  /* 0x0000000000007941 */ /* 0x000fea0003800200 */
.L_x_84:
[----:B------:R-:W-:-:S04]  /*3280*/  HFMA2 R25, -RZ, RZ, 0, 0 ;  /* 0x00000000ff197431 */ /* 0x000fc800000001ff */
[----:B0-----:R-:W-:Y:S05]  /*3290*/  RET.REL.NODEC R24 `(update_particles_cuda) ;  /* 0xffffffcc18587950 */ /* 0x001fea0003c3ffff */
.L_x_95:
[----:B------:R-:W-:-:S00]  /*32a0*/  BRA `(.L_x_95) ;  /* 0xfffffffc00fc7947 */ /* 0x000fc0000383ffff */
[----:B------:R-:W-:-:S00]  /*32b0*/  NOP ;  /* 0x0000000000007918 */ /* 0x000fc00000000000 */
        /* <DEDUP_REMOVED lines=12> */
.L_x_97:


//--------------------- .nv.shared.reserved.0     --------------------------
	.section	.nv.shared.reserved.0,"aw",@nobits
	.weak		__nv_reservedSMEM_offset_0_alias
	.size		__nv_reservedSMEM_offset_0_alias, 0, 64
	.other		__nv_reservedSMEM_offset_0_alias,@"STO_CUDA_RESERVED_SHARED STV_DEFAULT"
__nv_reservedSMEM_offset_0_alias:
	.zero		0
	.zero		64


//--------------------- .nv.constant0.update_particles_cuda --------------------------
	.section	.nv.constant0.update_particles_cuda,"a",@progbits
	.sectionflags	@""
	.align	4
.nv.constant0.update_particles_cuda:
	.zero		984


//--------------------- SYMBOLS --------------------------

	.type		.nv.reservedSmem.offset0,@object
	.size		.nv.reservedSmem.offset0,0x4
